	.target	sm_90a

	.elftype	@"ET_EXEC"


//--------------------- .note.nv.tkinfo           --------------------------
	.section	.note.nv.tkinfo,"",@"SHT_NOTE"
	.sectionflags	@"SHF_NOTE_NV_TKINFO"
	.tkinfo
        /*0018*/ 	.word	0x00000002
        /*0030*/ 	.string	""
        /*0030*/ 	.string	"ptxas"
        /*0030*/ 	.string	"Cuda compilation tools, release 13.0, V13.0.88"
        /*0030*/ 	.string	"Build cuda_13.0.r13.0/compiler.36424714_0"
        /*0030*/ 	.string	"-arch sm_90a -m 64 "



//--------------------- .note.nv.cuinfo           --------------------------
	.section	.note.nv.cuinfo,"",@"SHT_NOTE"
	.sectionflags	@"SHF_NOTE_NV_CUINFO"
        /*0018*/ 	.short	0x0002
        /*001a*/ 	.short	0x005a
        /*001c*/ 	.short	0x0082
	.zero		2


//--------------------- .nv.info                  --------------------------
	.section	.nv.info,"",@"SHT_CUDA_INFO"
	.align	4


	//----- nvinfo : EIATTR_REGCOUNT
	.align		4
        /*0000*/ 	.byte	0x04, 0x2f
        /*0002*/ 	.short	(.L_12 - .L_11)
	.align		4
.L_11:
        /*0004*/ 	.word	index@(_ZN7cutlass13device_kernelINS_4gemm6kernel13GemmUniversalIN4cute5tupleIJiiiiEEENS1_10collective13CollectiveMmaINS1_40MainloopSm90TmaGmmaWarpSpecializedSparseILi6ENS5_IJNS4_1CILi1EEENSA_ILi2EEESB_EEENS1_32KernelTmaWarpSpecializedPingpongEEENS5_IJNSA_ILi64EEENSA_ILi256EEESG_EEENS_6half_tENS5_IJNS4_6LayoutINS5_IJiNS5_IJSC_iEEEiEEENS5_IJlNS5_IJSB_SC_EEElEEEEENSK_INS5_IJNS5_IJNS5_IJNSA_ILi8EEESC_NSA_ILi4EEEEEEiEEENS5_IJNS5_IJNSA_ILi16EEESC_SC_EEEiEEEiEEENS5_IJNS5_IJNS5_IJSG_SU_NSA_ILi1024EEEEEENSA_ILi4096EEEEEENS5_IJNS5_IJSB_NSA_ILi512EEENSA_ILi32EEEEEElEEElEEEEEEEESJ_NS5_IJlSB_lEEENS4_8TiledMMAINS4_8MMA_AtomIJNS4_4SM904GMMA6SPARSE27GMMA_64x256x32_F32F16F16_SSILNS1D_5MajorE0ELS1G_0ELNS1D_7ScaleInE1ELS1H_1ELNS1D_9SparseSelE0EEEEEENSK_INS5_IJSB_SB_SB_EEENS5_IJNSA_ILi0EEES1M_S1M_EEEEENS5_IJNS4_10UnderscoreES1P_S1P_EEEEENS4_23SM90_TMA_LOAD_MULTICASTENS4_14ComposedLayoutINS4_7SwizzleILi2ELi4ELi3EEENS4_25smem_sparse_ptr_flag_bitsILi2ELi16EEENSK_INS5_IJNS5_IJSB_SQ_EEENS5_IJSC_S13_EEEEEENS5_IJNS5_IJS1M_SG_EEESN_EEEEEEEvNS4_8identityENS4_13SM90_TMA_LOADENS1T_INS1U_ILi3ELi4ELi3EEENS4_18smem_ptr_flag_bitsILi16EEENSK_INS5_IJSQ_SG_EEENS5_IJSG_SB_EEEEEEEvS25_EENS_8epilogue10collective6detail29Sm90TmaWarpSpecializedAdapterINS2G_15DefaultEpilogueIfNS5_IJSB_llEEES2K_NS2F_6thread17LinearCombinationIfLi1EffLNS2L_9ScaleType4KindE0ELNS_15FloatRoundStyleE2EfEENS1_15EpilogueDefaultEEEEEvvEEEEvNT_6ParamsE)
        /*0008*/ 	.word	0x000000a8


	//----- nvinfo : EIATTR_FRAME_SIZE
	.align		4
.L_12:
        /*000c*/ 	.byte	0x04, 0x11
        /*000e*/ 	.short	(.L_14 - .L_13)
	.align		4
.L_13:
        /*0010*/ 	.word	index@(_ZN7cutlass13device_kernelINS_4gemm6kernel13GemmUniversalIN4cute5tupleIJiiiiEEENS1_10collective13CollectiveMmaINS1_40MainloopSm90TmaGmmaWarpSpecializedSparseILi6ENS5_IJNS4_1CILi1EEENSA_ILi2EEESB_EEENS1_32KernelTmaWarpSpecializedPingpongEEENS5_IJNSA_ILi64EEENSA_ILi256EEESG_EEENS_6half_tENS5_IJNS4_6LayoutINS5_IJiNS5_IJSC_iEEEiEEENS5_IJlNS5_IJSB_SC_EEElEEEEENSK_INS5_IJNS5_IJNS5_IJNSA_ILi8EEESC_NSA_ILi4EEEEEEiEEENS5_IJNS5_IJNSA_ILi16EEESC_SC_EEEiEEEiEEENS5_IJNS5_IJNS5_IJSG_SU_NSA_ILi1024EEEEEENSA_ILi4096EEEEEENS5_IJNS5_IJSB_NSA_ILi512EEENSA_ILi32EEEEEElEEElEEEEEEEESJ_NS5_IJlSB_lEEENS4_8TiledMMAINS4_8MMA_AtomIJNS4_4SM904GMMA6SPARSE27GMMA_64x256x32_F32F16F16_SSILNS1D_5MajorE0ELS1G_0ELNS1D_7ScaleInE1ELS1H_1ELNS1D_9SparseSelE0EEEEEENSK_INS5_IJSB_SB_SB_EEENS5_IJNSA_ILi0EEES1M_S1M_EEEEENS5_IJNS4_10UnderscoreES1P_S1P_EEEEENS4_23SM90_TMA_LOAD_MULTICASTENS4_14ComposedLayoutINS4_7SwizzleILi2ELi4ELi3EEENS4_25smem_sparse_ptr_flag_bitsILi2ELi16EEENSK_INS5_IJNS5_IJSB_SQ_EEENS5_IJSC_S13_EEEEEENS5_IJNS5_IJS1M_SG_EEESN_EEEEEEEvNS4_8identityENS4_13SM90_TMA_LOADENS1T_INS1U_ILi3ELi4ELi3EEENS4_18smem_ptr_flag_bitsILi16EEENSK_INS5_IJSQ_SG_EEENS5_IJSG_SB_EEEEEEEvS25_EENS_8epilogue10collective6detail29Sm90TmaWarpSpecializedAdapterINS2G_15DefaultEpilogueIfNS5_IJSB_llEEES2K_NS2F_6thread17LinearCombinationIfLi1EffLNS2L_9ScaleType4KindE0ELNS_15FloatRoundStyleE2EfEENS1_15EpilogueDefaultEEEEEvvEEEEvNT_6ParamsE)
        /*0014*/ 	.word	0x00000000


	//----- nvinfo : EIATTR_MIN_STACK_SIZE
	.align		4
.L_14:
        /*0018*/ 	.byte	0x04, 0x12
        /*001a*/ 	.short	(.L_16 - .L_15)
	.align		4
.L_15:
        /*001c*/ 	.word	index@(_ZN7cutlass13device_kernelINS_4gemm6kernel13GemmUniversalIN4cute5tupleIJiiiiEEENS1_10collective13CollectiveMmaINS1_40MainloopSm90TmaGmmaWarpSpecializedSparseILi6ENS5_IJNS4_1CILi1EEENSA_ILi2EEESB_EEENS1_32KernelTmaWarpSpecializedPingpongEEENS5_IJNSA_ILi64EEENSA_ILi256EEESG_EEENS_6half_tENS5_IJNS4_6LayoutINS5_IJiNS5_IJSC_iEEEiEEENS5_IJlNS5_IJSB_SC_EEElEEEEENSK_INS5_IJNS5_IJNS5_IJNSA_ILi8EEESC_NSA_ILi4EEEEEEiEEENS5_IJNS5_IJNSA_ILi16EEESC_SC_EEEiEEEiEEENS5_IJNS5_IJNS5_IJSG_SU_NSA_ILi1024EEEEEENSA_ILi4096EEEEEENS5_IJNS5_IJSB_NSA_ILi512EEENSA_ILi32EEEEEElEEElEEEEEEEESJ_NS5_IJlSB_lEEENS4_8TiledMMAINS4_8MMA_AtomIJNS4_4SM904GMMA6SPARSE27GMMA_64x256x32_F32F16F16_SSILNS1D_5MajorE0ELS1G_0ELNS1D_7ScaleInE1ELS1H_1ELNS1D_9SparseSelE0EEEEEENSK_INS5_IJSB_SB_SB_EEENS5_IJNSA_ILi0EEES1M_S1M_EEEEENS5_IJNS4_10UnderscoreES1P_S1P_EEEEENS4_23SM90_TMA_LOAD_MULTICASTENS4_14ComposedLayoutINS4_7SwizzleILi2ELi4ELi3EEENS4_25smem_sparse_ptr_flag_bitsILi2ELi16EEENSK_INS5_IJNS5_IJSB_SQ_EEENS5_IJSC_S13_EEEEEENS5_IJNS5_IJS1M_SG_EEESN_EEEEEEEvNS4_8identityENS4_13SM90_TMA_LOADENS1T_INS1U_ILi3ELi4ELi3EEENS4_18smem_ptr_flag_bitsILi16EEENSK_INS5_IJSQ_SG_EEENS5_IJSG_SB_EEEEEEEvS25_EENS_8epilogue10collective6detail29Sm90TmaWarpSpecializedAdapterINS2G_15DefaultEpilogueIfNS5_IJSB_llEEES2K_NS2F_6thread17LinearCombinationIfLi1EffLNS2L_9ScaleType4KindE0ELNS_15FloatRoundStyleE2EfEENS1_15EpilogueDefaultEEEEEvvEEEEvNT_6ParamsE)
        /*0020*/ 	.word	0x00000000
.L_16:


//--------------------- .nv.compat                --------------------------
	.section	.nv.compat,"",@"SHT_CUDA_COMPAT_INFO"
	.align	4
        /*0000*/ 	.byte	0x02, 0x09, 0x01, 0x00, 0x02, 0x02, 0x04, 0x00, 0x02, 0x05, 0x05, 0x00, 0x03, 0x07, 0x01, 0x01
        /*0010*/ 	.byte	0x02, 0x03, 0x01, 0x00, 0x02, 0x06, 0x01, 0x00, 0x04, 0x0b, 0x08, 0x00, 0x00, 0x00, 0x00, 0x00
        /*0020*/ 	.byte	0x00, 0x00, 0x00, 0x00


//--------------------- .nv.info._ZN7cutlass13device_kernelINS_4gemm6kernel13GemmUniversalIN4cute5tupleIJiiiiEEENS1_10collective13CollectiveMmaINS1_40MainloopSm90TmaGmmaWarpSpecializedSparseILi6ENS5_IJNS4_1CILi1EEENSA_ILi2EEESB_EEENS1_32KernelTmaWarpSpecializedPingpongEEENS5_IJNSA_ILi64EEENSA_ILi256EEESG_EEENS_6half_tENS5_IJNS4_6LayoutINS5_IJiNS5_IJSC_iEEEiEEENS5_IJlNS5_IJSB_SC_EEElEEEEENSK_INS5_IJNS5_IJNS5_IJNSA_ILi8EEESC_NSA_ILi4EEEEEEiEEENS5_IJNS5_IJNSA_ILi16EEESC_SC_EEEiEEEiEEENS5_IJNS5_IJNS5_IJSG_SU_NSA_ILi1024EEEEEENSA_ILi4096EEEEEENS5_IJNS5_IJSB_NSA_ILi512EEENSA_ILi32EEEEEElEEElEEEEEEEESJ_NS5_IJlSB_lEEENS4_8TiledMMAINS4_8MMA_AtomIJNS4_4SM904GMMA6SPARSE27GMMA_64x256x32_F32F16F16_SSILNS1D_5MajorE0ELS1G_0ELNS1D_7ScaleInE1ELS1H_1ELNS1D_9SparseSelE0EEEEEENSK_INS5_IJSB_SB_SB_EEENS5_IJNSA_ILi0EEES1M_S1M_EEEEENS5_IJNS4_10UnderscoreES1P_S1P_EEEEENS4_23SM90_TMA_LOAD_MULTICASTENS4_14ComposedLayoutINS4_7SwizzleILi2ELi4ELi3EEENS4_25smem_sparse_ptr_flag_bitsILi2ELi16EEENSK_INS5_IJNS5_IJSB_SQ_EEENS5_IJSC_S13_EEEEEENS5_IJNS5_IJS1M_SG_EEESN_EEEEEEEvNS4_8identityENS4_13SM90_TMA_LOADENS1T_INS1U_ILi3ELi4ELi3EEENS4_18smem_ptr_flag_bitsILi16EEENSK_INS5_IJSQ_SG_EEENS5_IJSG_SB_EEEEEEEvS25_EENS_8epilogue10collective6detail29Sm90TmaWarpSpecializedAdapterINS2G_15DefaultEpilogueIfNS5_IJSB_llEEES2K_NS2F_6thread17LinearCombinationIfLi1EffLNS2L_9ScaleType4KindE0ELNS_15FloatRoundStyleE2EfEENS1_15EpilogueDefaultEEEEEvvEEEEvNT_6ParamsE --------------------------
	.section	.nv.info._ZN7cutlass13device_kernelINS_4gemm6kernel13GemmUniversalIN4cute5tupleIJiiiiEEENS1_10collective13CollectiveMmaINS1_40MainloopSm90TmaGmmaWarpSpecializedSparseILi6ENS5_IJNS4_1CILi1EEENSA_ILi2EEESB_EEENS1_32KernelTmaWarpSpecializedPingpongEEENS5_IJNSA_ILi64EEENSA_ILi256EEESG_EEENS_6half_tENS5_IJNS4_6LayoutINS5_IJiNS5_IJSC_iEEEiEEENS5_IJlNS5_IJSB_SC_EEElEEEEENSK_INS5_IJNS5_IJNS5_IJNSA_ILi8EEESC_NSA_ILi4EEEEEEiEEENS5_IJNS5_IJNSA_ILi16EEESC_SC_EEEiEEEiEEENS5_IJNS5_IJNS5_IJSG_SU_NSA_ILi1024EEEEEENSA_ILi4096EEEEEENS5_IJNS5_IJSB_NSA_ILi512EEENSA_ILi32EEEEEElEEElEEEEEEEESJ_NS5_IJlSB_lEEENS4_8TiledMMAINS4_8MMA_AtomIJNS4_4SM904GMMA6SPARSE27GMMA_64x256x32_F32F16F16_SSILNS1D_5MajorE0ELS1G_0ELNS1D_7ScaleInE1ELS1H_1ELNS1D_9SparseSelE0EEEEEENSK_INS5_IJSB_SB_SB_EEENS5_IJNSA_ILi0EEES1M_S1M_EEEEENS5_IJNS4_10UnderscoreES1P_S1P_EEEEENS4_23SM90_TMA_LOAD_MULTICASTENS4_14ComposedLayoutINS4_7SwizzleILi2ELi4ELi3EEENS4_25smem_sparse_ptr_flag_bitsILi2ELi16EEENSK_INS5_IJNS5_IJSB_SQ_EEENS5_IJSC_S13_EEEEEENS5_IJNS5_IJS1M_SG_EEESN_EEEEEEEvNS4_8identityENS4_13SM90_TMA_LOADENS1T_INS1U_ILi3ELi4ELi3EEENS4_18smem_ptr_flag_bitsILi16EEENSK_INS5_IJSQ_SG_EEENS5_IJSG_SB_EEEEEEEvS25_EENS_8epilogue10collective6detail29Sm90TmaWarpSpecializedAdapterINS2G_15DefaultEpilogueIfNS5_IJSB_llEEES2K_NS2F_6thread17LinearCombinationIfLi1EffLNS2L_9ScaleType4KindE0ELNS_15FloatRoundStyleE2EfEENS1_15EpilogueDefaultEEEEEvvEEEEvNT_6ParamsE,"",@"SHT_CUDA_INFO"
	.sectionflags	@""
	.align	4


	//----- nvinfo : EIATTR_CUDA_API_VERSION
	.align		4
        /*0000*/ 	.byte	0x04, 0x37
        /*0002*/ 	.short	(.L_18 - .L_17)
.L_17:
        /*0004*/ 	.word	0x00000082


	//----- nvinfo : EIATTR_KPARAM_INFO
	.align		4
.L_18:
        /*0008*/ 	.byte	0x04, 0x17
        /*000a*/ 	.short	(.L_20 - .L_19)
.L_19:
        /*000c*/ 	.word	0x00000000
        /*0010*/ 	.short	0x0000
        /*0012*/ 	.short	0x0070
        /*0014*/ 	.byte	0x00, 0xf0, 0x01, 0x14


	//----- nvinfo : EIATTR_SPARSE_MMA_MASK
	.align		4
.L_20:
        /*0018*/ 	.byte	0x03, 0x50
        /*001a*/ 	.short	0x0002


	//----- nvinfo : EIATTR_MAXREG_COUNT
	.align		4
        /*001c*/ 	.byte	0x03, 0x1b
        /*001e*/ 	.short	0x00a8


	//----- nvinfo : EIATTR_NUM_BARRIERS
	.align		4
        /*0020*/ 	.byte	0x02, 0x4c
        /*0022*/ 	.byte	0x01
	.zero		1


	//----- nvinfo : EIATTR_MERCURY_ISA_VERSION
	.align		4
        /*0024*/ 	.byte	0x03, 0x5f
        /*0026*/ 	.short	0x0101


	//----- nvinfo : EIATTR_INT_WARP_WIDE_INSTR_OFFSETS
	.align		4
        /*0028*/ 	.byte	0x04, 0x31
        /*002a*/ 	.short	(.L_22 - .L_21)


	//   ....[0]....
.L_21:
        /*002c*/ 	.word	0x00000520


	//   ....[1]....
        /*0030*/ 	.word	0x00000560


	//   ....[2]....
        /*0034*/ 	.word	0x000006a0


	//   ....[3]....
        /*0038*/ 	.word	0x000006b0


	//   ....[4]....
        /*003c*/ 	.word	0x000006c0


	//   ....[5]....
        /*0040*/ 	.word	0x000006e0


	//   ....[6]....
        /*0044*/ 	.word	0x00000780


	//   ....[7]....
        /*0048*/ 	.word	0x000007e0


	//----- nvinfo : EIATTR_COOP_GROUP_MASK_REGIDS
	.align		4
.L_22:
        /*004c*/ 	.byte	0x04, 0x29
        /*004e*/ 	.short	(.L_24 - .L_23)


	//   ....[0]....
.L_23:
        /*0050*/ 	.word	0xffffffff


	//   ....[1]....
        /*0054*/ 	.word	0xffffffff


	//   ....[2]....
        /*0058*/ 	.word	0xffffffff


	//   ....[3]....
        /*005c*/ 	.word	0xffffffff


	//   ....[4]....
        /*0060*/ 	.word	0xffffffff


	//   ....[5]....
        /*0064*/ 	.word	0xffffffff


	//   ....[6]....
        /*0068*/ 	.word	0xffffffff


	//----- nvinfo : EIATTR_COOP_GROUP_INSTR_OFFSETS
	.align		4
.L_24:
        /*006c*/ 	.byte	0x04, 0x28
        /*006e*/ 	.short	(.L_26 - .L_25)


	//   ....[0]....
.L_25:
        /*0070*/ 	.word	0x00000060


	//   ....[1]....
        /*0074*/ 	.word	0x00000070


	//   ....[2]....
        /*0078*/ 	.word	0x00000160


	//   ....[3]....
        /*007c*/ 	.word	0x00000340


	//   ....[4]....
        /*0080*/ 	.word	0x00000380


	//   ....[5]....
        /*0084*/ 	.word	0x00000400


	//   ....[6]....
        /*0088*/ 	.word	0x00000940


	//----- nvinfo : EIATTR_REG_RECONFIG
	.align		4
.L_26:
        /*008c*/ 	.byte	0x01, 0x54
	.zero		2


	//----- nvinfo : EIATTR_MBARRIER_INSTR_OFFSETS
	.align		4
        /*0090*/ 	.byte	0x04, 0x39
        /*0092*/ 	.short	(.L_28 - .L_27)


	//   ....[0]....
.L_27:
        /*0094*/ 	.word	0x00000270
        /*0098*/ 	.word	0x000000ff
        /*009c*/ 	.word	0x00000000
        /*00a0*/ 	.short	0x0100
        /*00a2*/ 	.byte	0x08
	.zero		1


	//   ....[1]....
        /*00a4*/ 	.word	0x00000280
        /*00a8*/ 	.word	0x000000ff
        /*00ac*/ 	.word	0x00000030
        /*00b0*/ 	.short	0x0100
        /*00b2*/ 	.byte	0x08
	.zero		1


	//   ....[2]....
        /*00b4*/ 	.word	0x00000290
        /*00b8*/ 	.word	0x000000ff
        /*00bc*/ 	.word	0x00000008
        /*00c0*/ 	.short	0x0100
        /*00c2*/ 	.byte	0x08
	.zero		1


	//   ....[3]....
        /*00c4*/ 	.word	0x000002a0
        /*00c8*/ 	.word	0x000000ff
        /*00cc*/ 	.word	0x00000038
        /*00d0*/ 	.short	0x0100
        /*00d2*/ 	.byte	0x08
	.zero		1


	//   ....[4]....
        /*00d4*/ 	.word	0x000002b0
        /*00d8*/ 	.word	0x000000ff
        /*00dc*/ 	.word	0x00000010
        /*00e0*/ 	.short	0x0100
        /*00e2*/ 	.byte	0x08
	.zero		1


	//   ....[5]....
        /*00e4*/ 	.word	0x000002c0
        /*00e8*/ 	.word	0x000000ff
        /*00ec*/ 	.word	0x00000040
        /*00f0*/ 	.short	0x0100
        /*00f2*/ 	.byte	0x08
	.zero		1


	//   ....[6]....
        /*00f4*/ 	.word	0x000002d0
        /*00f8*/ 	.word	0x000000ff
        /*00fc*/ 	.word	0x00000018
        /*0100*/ 	.short	0x0100
        /*0102*/ 	.byte	0x08
	.zero		1


	//   ....[7]....
        /*0104*/ 	.word	0x000002e0
        /*0108*/ 	.word	0x000000ff
        /*010c*/ 	.word	0x00000048
        /*0110*/ 	.short	0x0100
        /*0112*/ 	.byte	0x08
	.zero		1


	//   ....[8]....
        /*0114*/ 	.word	0x000002f0
        /*0118*/ 	.word	0x000000ff
        /*011c*/ 	.word	0x00000020
        /*0120*/ 	.short	0x0100
        /*0122*/ 	.byte	0x08
	.zero		1


	//   ....[9]....
        /*0124*/ 	.word	0x00000300
        /*0128*/ 	.word	0x000000ff
        /*012c*/ 	.word	0x00000050
        /*0130*/ 	.short	0x0100
        /*0132*/ 	.byte	0x08
	.zero		1


	//   ....[10]....
        /*0134*/ 	.word	0x00000310
        /*0138*/ 	.word	0x000000ff
        /*013c*/ 	.word	0x00000028
        /*0140*/ 	.short	0x0100
        /*0142*/ 	.byte	0x08
	.zero		1


	//   ....[11]....
        /*0144*/ 	.word	0x00000320
        /*0148*/ 	.word	0x000000ff
        /*014c*/ 	.word	0x00000058
        /*0150*/ 	.short	0x0100
        /*0152*/ 	.byte	0x08
	.zero		1


	//   ....[12]....
        /*0154*/ 	.word	0x00000810
        /*0158*/ 	.word	0x000000ff
        /*015c*/ 	.word	0x00000090
        /*0160*/ 	.short	0x0100
        /*0162*/ 	.byte	0x09
	.zero		1


	//   ....[13]....
        /*0164*/ 	.word	0x000008a0
        /*0168*/ 	.word	0x000000ff
        /*016c*/ 	.word	0x00000098
        /*0170*/ 	.short	0x0100
        /*0172*/ 	.byte	0x09
	.zero		1


	//   ....[14]....
        /*0174*/ 	.word	0x000008c0
        /*0178*/ 	.word	0x000000ff
        /*017c*/ 	.word	0x00000070
        /*0180*/ 	.short	0x0100
        /*0182*/ 	.byte	0x0a
	.zero		1


	//   ....[15]....
        /*0184*/ 	.word	0x000008d0
        /*0188*/ 	.word	0x000000ff
        /*018c*/ 	.word	0x00000078
        /*0190*/ 	.short	0x0100
        /*0192*/ 	.byte	0x0a
	.zero		1


	//   ....[16]....
        /*0194*/ 	.word	0x000008e0
        /*0198*/ 	.word	0x000000ff
        /*019c*/ 	.word	0x00000080
        /*01a0*/ 	.short	0x0100
        /*01a2*/ 	.byte	0x0a
	.zero		1


	//   ....[17]....
        /*01a4*/ 	.word	0x000008f0
        /*01a8*/ 	.word	0x000000ff
        /*01ac*/ 	.word	0x00000088
        /*01b0*/ 	.short	0x0100
        /*01b2*/ 	.byte	0x0a
	.zero		1


	//   ....[18]....
        /*01b4*/ 	.word	0x000016a0
        /*01b8*/ 	.word	0x000000ff
        /*01bc*/ 	.word	0xfffffff8
        /*01c0*/ 	.short	0x010a
        /*01c2*/ 	.byte	0x08
	.zero		1


	//   ....[19]....
        /*01c4*/ 	.word	0x00001b70
        /*01c8*/ 	.word	0x000000ff
        /*01cc*/ 	.word	0x00000000
        /*01d0*/ 	.short	0x010a
        /*01d2*/ 	.byte	0x0b
	.zero		1


	//   ....[20]....
        /*01d4*/ 	.word	0x00001bd0
        /*01d8*/ 	.word	0x000000ff
        /*01dc*/ 	.word	0x00000000
        /*01e0*/ 	.short	0x010a
        /*01e2*/ 	.byte	0x0b
	.zero		1


	//   ....[21]....
        /*01e4*/ 	.word	0x00001db0
        /*01e8*/ 	.word	0x00000015
        /*01ec*/ 	.word	0x00000000
        /*01f0*/ 	.short	0x0101
        /*01f2*/ 	.byte	0x3f
	.zero		1


	//   ....[22]....
        /*01f4*/ 	.word	0x00001f30
        /*01f8*/ 	.word	0x00000014
        /*01fc*/ 	.word	0x00000000
        /*0200*/ 	.short	0x0101
        /*0202*/ 	.byte	0x13
	.zero		1


	//   ....[23]....
        /*0204*/ 	.word	0x00001f80
        /*0208*/ 	.word	0x000000ff
        /*020c*/ 	.word	0x00000008
        /*0210*/ 	.short	0x010a
        /*0212*/ 	.byte	0x08
	.zero		1


	//   ....[24]....
        /*0214*/ 	.word	0x0000b3c0
        /*0218*/ 	.word	0x00000004
        /*021c*/ 	.word	0x00000000
        /*0220*/ 	.short	0x0101
        /*0222*/ 	.byte	0x13
	.zero		1


	//   ....[25]....
        /*0224*/ 	.word	0x0000bd30
        /*0228*/ 	.word	0x00000014
        /*022c*/ 	.word	0x00000030
        /*0230*/ 	.short	0x010a
        /*0232*/ 	.byte	0x3f
	.zero		1


	//   ....[26]....
        /*0234*/ 	.word	0x0000c190
        /*0238*/ 	.word	0x0000000a
        /*023c*/ 	.word	0x00000098
        /*0240*/ 	.short	0x0101
        /*0242*/ 	.byte	0x3f
	.zero		1


	//   ....[27]....
        /*0244*/ 	.word	0x0000c900
        /*0248*/ 	.word	0x00000005
        /*024c*/ 	.word	0x00000000
        /*0250*/ 	.short	0x010a
        /*0252*/ 	.byte	0x3f
	.zero		1


	//   ....[28]....
        /*0254*/ 	.word	0x0000c980
        /*0258*/ 	.word	0x00000007
        /*025c*/ 	.word	0x00000000
        /*0260*/ 	.short	0x010a
        /*0262*/ 	.byte	0x3f
	.zero		1


	//   ....[29]....
        /*0264*/ 	.word	0x0000ca10
        /*0268*/ 	.word	0x00000006
        /*026c*/ 	.word	0x00000000
        /*0270*/ 	.short	0x010a
        /*0272*/ 	.byte	0x3f
	.zero		1


	//   ....[30]....
        /*0274*/ 	.word	0x0000caa0
        /*0278*/ 	.word	0x00000009
        /*027c*/ 	.word	0x00000000
        /*0280*/ 	.short	0x010a
        /*0282*/ 	.byte	0x3f
	.zero		1


	//   ....[31]....
        /*0284*/ 	.word	0x0000cb30
        /*0288*/ 	.word	0x00000006
        /*028c*/ 	.word	0x00000000
        /*0290*/ 	.short	0x010a
        /*0292*/ 	.byte	0x3f
	.zero		1


	//   ....[32]....
        /*0294*/ 	.word	0x0000cbc0
        /*0298*/ 	.word	0x00000003
        /*029c*/ 	.word	0x00000000
        /*02a0*/ 	.short	0x010a
        /*02a2*/ 	.byte	0x3f
	.zero		1


	//   ....[33]....
        /*02a4*/ 	.word	0x0000cc30
        /*02a8*/ 	.word	0x00000014
        /*02ac*/ 	.word	0xfffffff8
        /*02b0*/ 	.short	0x010a
        /*02b2*/ 	.byte	0x3f
	.zero		1


	//   ....[34]....
        /*02b4*/ 	.word	0x0000cc90
        /*02b8*/ 	.word	0x00000017
        /*02bc*/ 	.word	0x00000000
        /*02c0*/ 	.short	0x010a
        /*02c2*/ 	.byte	0x3f
	.zero		1


	//   ....[35]....
        /*02c4*/ 	.word	0x0000ccf0
        /*02c8*/ 	.word	0x00000014
        /*02cc*/ 	.word	0x00000008
        /*02d0*/ 	.short	0x010a
        /*02d2*/ 	.byte	0x3f
	.zero		1


	//   ....[36]....
        /*02d4*/ 	.word	0x0000cdc0
        /*02d8*/ 	.word	0x00000014
        /*02dc*/ 	.word	0x00000030
        /*02e0*/ 	.short	0x010a
        /*02e2*/ 	.byte	0x3f
	.zero		1


	//   ....[37]....
        /*02e4*/ 	.word	0x0000cea0
        /*02e8*/ 	.word	0x00000005
        /*02ec*/ 	.word	0x00000000
        /*02f0*/ 	.short	0x010a
        /*02f2*/ 	.byte	0x3f
	.zero		1


	//   ....[38]....
        /*02f4*/ 	.word	0x0000cef0
        /*02f8*/ 	.word	0x00000007
        /*02fc*/ 	.word	0x00000000
        /*0300*/ 	.short	0x010a
        /*0302*/ 	.byte	0x3f
	.zero		1


	//   ....[39]....
        /*0304*/ 	.word	0x0000cf40
        /*0308*/ 	.word	0x00000006
        /*030c*/ 	.word	0x00000000
        /*0310*/ 	.short	0x010a
        /*0312*/ 	.byte	0x3f
	.zero		1


	//   ....[40]....
        /*0314*/ 	.word	0x0000cf90
        /*0318*/ 	.word	0x00000009
        /*031c*/ 	.word	0x00000000
        /*0320*/ 	.short	0x010a
        /*0322*/ 	.byte	0x3f
	.zero		1


	//   ....[41]....
        /*0324*/ 	.word	0x0000cfe0
        /*0328*/ 	.word	0x00000006
        /*032c*/ 	.word	0x00000000
        /*0330*/ 	.short	0x010a
        /*0332*/ 	.byte	0x3f
	.zero		1


	//----- nvinfo : EIATTR_NUM_MBARRIERS
	.align		4
.L_28:
        /*0334*/ 	.byte	0x03, 0x38
        /*0336*/ 	.short	0x0012


	//----- nvinfo : EIATTR_EXIT_INSTR_OFFSETS
	.align		4
        /*0338*/ 	.byte	0x04, 0x1c
        /*033a*/ 	.short	(.L_30 - .L_29)


	//   ....[0]....
.L_29:
        /*033c*/ 	.word	0x00001390


	//   ....[1]....
        /*0340*/ 	.word	0x000013f0


	//   ....[2]....
        /*0344*/ 	.word	0x0000b9d0


	//   ....[3]....
        /*0348*/ 	.word	0x0000ba00


	//   ....[4]....
        /*034c*/ 	.word	0x0000cc10


	//----- nvinfo : EIATTR_MAX_THREADS
	.align		4
.L_30:
        /*0350*/ 	.byte	0x04, 0x05
        /*0352*/ 	.short	(.L_32 - .L_31)
.L_31:
        /*0354*/ 	.word	0x00000180
        /*0358*/ 	.word	0x00000001
        /*035c*/ 	.word	0x00000001


	//----- nvinfo : EIATTR_CRS_STACK_SIZE
	.align		4
.L_32:
        /*0360*/ 	.byte	0x04, 0x1e
        /*0362*/ 	.short	(.L_34 - .L_33)
.L_33:
        /*0364*/ 	.word	0x00000000


	//----- nvinfo : EIATTR_CBANK_PARAM_SIZE
	.align		4
.L_34:
        /*0368*/ 	.byte	0x03, 0x19
        /*036a*/ 	.short	0x0570


	//----- nvinfo : EIATTR_PARAM_CBANK
	.align		4
        /*036c*/ 	.byte	0x04, 0x0a
        /*036e*/ 	.short	(.L_36 - .L_35)
	.align		4
.L_35:
        /*0370*/ 	.word	index@(.nv.constant0._ZN7cutlass13device_kernelINS_4gemm6kernel13GemmUniversalIN4cute5tupleIJiiiiEEENS1_10collective13CollectiveMmaINS1_40MainloopSm90TmaGmmaWarpSpecializedSparseILi6ENS5_IJNS4_1CILi1EEENSA_ILi2EEESB_EEENS1_32KernelTmaWarpSpecializedPingpongEEENS5_IJNSA_ILi64EEENSA_ILi256EEESG_EEENS_6half_tENS5_IJNS4_6LayoutINS5_IJiNS5_IJSC_iEEEiEEENS5_IJlNS5_IJSB_SC_EEElEEEEENSK_INS5_IJNS5_IJNS5_IJNSA_ILi8EEESC_NSA_ILi4EEEEEEiEEENS5_IJNS5_IJNSA_ILi16EEESC_SC_EEEiEEEiEEENS5_IJNS5_IJNS5_IJSG_SU_NSA_ILi1024EEEEEENSA_ILi4096EEEEEENS5_IJNS5_IJSB_NSA_ILi512EEENSA_ILi32EEEEEElEEElEEEEEEEESJ_NS5_IJlSB_lEEENS4_8TiledMMAINS4_8MMA_AtomIJNS4_4SM904GMMA6SPARSE27GMMA_64x256x32_F32F16F16_SSILNS1D_5MajorE0ELS1G_0ELNS1D_7ScaleInE1ELS1H_1ELNS1D_9SparseSelE0EEEEEENSK_INS5_IJSB_SB_SB_EEENS5_IJNSA_ILi0EEES1M_S1M_EEEEENS5_IJNS4_10UnderscoreES1P_S1P_EEEEENS4_23SM90_TMA_LOAD_MULTICASTENS4_14ComposedLayoutINS4_7SwizzleILi2ELi4ELi3EEENS4_25smem_sparse_ptr_flag_bitsILi2ELi16EEENSK_INS5_IJNS5_IJSB_SQ_EEENS5_IJSC_S13_EEEEEENS5_IJNS5_IJS1M_SG_EEESN_EEEEEEEvNS4_8identityENS4_13SM90_TMA_LOADENS1T_INS1U_ILi3ELi4ELi3EEENS4_18smem_ptr_flag_bitsILi16EEENSK_INS5_IJSQ_SG_EEENS5_IJSG_SB_EEEEEEEvS25_EENS_8epilogue10collective6detail29Sm90TmaWarpSpecializedAdapterINS2G_15DefaultEpilogueIfNS5_IJSB_llEEES2K_NS2F_6thread17LinearCombinationIfLi1EffLNS2L_9ScaleType4KindE0ELNS_15FloatRoundStyleE2EfEENS1_15EpilogueDefaultEEEEEvvEEEEvNT_6ParamsE)
        /*0374*/ 	.short	0x0210
        /*0376*/ 	.short	0x0570


	//----- nvinfo : EIATTR_SW_WAR
	.align		4
.L_36:
        /*0378*/ 	.byte	0x04, 0x36
        /*037a*/ 	.short	(.L_38 - .L_37)
.L_37:
        /*037c*/ 	.word	0x00000008
.L_38:


//--------------------- .nv.callgraph             --------------------------
	.section	.nv.callgraph,"",@"SHT_CUDA_CALLGRAPH"
	.align	4
	.sectionentsize	8
	.align		4
        /*0000*/ 	.word	0x00000000
	.align		4
        /*0004*/ 	.word	0xffffffff
	.align		4
        /*0008*/ 	.word	0x00000000
	.align		4
        /*000c*/ 	.word	0xfffffffe
	.align		4
        /*0010*/ 	.word	0x00000000
	.align		4
        /*0014*/ 	.word	0xfffffffd
	.align		4
        /*0018*/ 	.word	0x00000000
	.align		4
        /*001c*/ 	.word	0xfffffffc


//--------------------- .nv.constant4             --------------------------
	.section	.nv.constant4,"a",@progbits
	.align	8
	.align		8
.nv.constant4:
        /*0000*/ 	.dword	_ZN39_INTERNAL_ac1e6ca7_4_k_cu_c67a8b2f_26124cuda3std3__45__cpo5beginE
	.align		8
        /*0008*/ 	.dword	_ZN39_INTERNAL_ac1e6ca7_4_k_cu_c67a8b2f_26124cuda3std3__45__cpo3endE
	.align		8
        /*0010*/ 	.dword	_ZN39_INTERNAL_ac1e6ca7_4_k_cu_c67a8b2f_26124cuda3std3__45__cpo6cbeginE
	.align		8
        /*0018*/ 	.dword	_ZN39_INTERNAL_ac1e6ca7_4_k_cu_c67a8b2f_26124cuda3std3__45__cpo4cendE
	.align		8
        /*0020*/ 	.dword	_ZN39_INTERNAL_ac1e6ca7_4_k_cu_c67a8b2f_26124cuda3std3__441_GLOBAL__N__ac1e6ca7_4_k_cu_c67a8b2f_26126ignoreE
	.align		8
        /*0028*/ 	.dword	_ZN39_INTERNAL_ac1e6ca7_4_k_cu_c67a8b2f_26124cuda3std3__419piecewise_constructE
	.align		8
        /*0030*/ 	.dword	_ZN39_INTERNAL_ac1e6ca7_4_k_cu_c67a8b2f_26124cuda3std3__48in_placeE
	.align		8
        /*0038*/ 	.dword	_ZN39_INTERNAL_ac1e6ca7_4_k_cu_c67a8b2f_26124cuda3std6ranges3__45__cpo4swapE
	.align		8
        /*0040*/ 	.dword	_ZN39_INTERNAL_ac1e6ca7_4_k_cu_c67a8b2f_26124cuda3std6ranges3__45__cpo9iter_moveE
	.align		8
        /*0048*/ 	.dword	_ZN39_INTERNAL_ac1e6ca7_4_k_cu_c67a8b2f_26124cute7productE
	.align		8
        /*0050*/ 	.dword	_ZN39_INTERNAL_ac1e6ca7_4_k_cu_c67a8b2f_26124cute1_E


//--------------------- .text._ZN7cutlass13device_kernelINS_4gemm6kernel13GemmUniversalIN4cute5tupleIJiiiiEEENS1_10collective13CollectiveMmaINS1_40MainloopSm90TmaGmmaWarpSpecializedSparseILi6ENS5_IJNS4_1CILi1EEENSA_ILi2EEESB_EEENS1_32KernelTmaWarpSpecializedPingpongEEENS5_IJNSA_ILi64EEENSA_ILi256EEESG_EEENS_6half_tENS5_IJNS4_6LayoutINS5_IJiNS5_IJSC_iEEEiEEENS5_IJlNS5_IJSB_SC_EEElEEEEENSK_INS5_IJNS5_IJNS5_IJNSA_ILi8EEESC_NSA_ILi4EEEEEEiEEENS5_IJNS5_IJNSA_ILi16EEESC_SC_EEEiEEEiEEENS5_IJNS5_IJNS5_IJSG_SU_NSA_ILi1024EEEEEENSA_ILi4096EEEEEENS5_IJNS5_IJSB_NSA_ILi512EEENSA_ILi32EEEEEElEEElEEEEEEEESJ_NS5_IJlSB_lEEENS4_8TiledMMAINS4_8MMA_AtomIJNS4_4SM904GMMA6SPARSE27GMMA_64x256x32_F32F16F16_SSILNS1D_5MajorE0ELS1G_0ELNS1D_7ScaleInE1ELS1H_1ELNS1D_9SparseSelE0EEEEEENSK_INS5_IJSB_SB_SB_EEENS5_IJNSA_ILi0EEES1M_S1M_EEEEENS5_IJNS4_10UnderscoreES1P_S1P_EEEEENS4_23SM90_TMA_LOAD_MULTICASTENS4_14ComposedLayoutINS4_7SwizzleILi2ELi4ELi3EEENS4_25smem_sparse_ptr_flag_bitsILi2ELi16EEENSK_INS5_IJNS5_IJSB_SQ_EEENS5_IJSC_S13_EEEEEENS5_IJNS5_IJS1M_SG_EEESN_EEEEEEEvNS4_8identityENS4_13SM90_TMA_LOADENS1T_INS1U_ILi3ELi4ELi3EEENS4_18smem_ptr_flag_bitsILi16EEENSK_INS5_IJSQ_SG_EEENS5_IJSG_SB_EEEEEEEvS25_EENS_8epilogue10collective6detail29Sm90TmaWarpSpecializedAdapterINS2G_15DefaultEpilogueIfNS5_IJSB_llEEES2K_NS2F_6thread17LinearCombinationIfLi1EffLNS2L_9ScaleType4KindE0ELNS_15FloatRoundStyleE2EfEENS1_15EpilogueDefaultEEEEEvvEEEEvNT_6ParamsE --------------------------
	.section	.text._ZN7cutlass13device_kernelINS_4gemm6kernel13GemmUniversalIN4cute5tupleIJiiiiEEENS1_10collective13CollectiveMmaINS1_40MainloopSm90TmaGmmaWarpSpecializedSparseILi6ENS5_IJNS4_1CILi1EEENSA_ILi2EEESB_EEENS1_32KernelTmaWarpSpecializedPingpongEEENS5_IJNSA_ILi64EEENSA_ILi256EEESG_EEENS_6half_tENS5_IJNS4_6LayoutINS5_IJiNS5_IJSC_iEEEiEEENS5_IJlNS5_IJSB_SC_EEElEEEEENSK_INS5_IJNS5_IJNS5_IJNSA_ILi8EEESC_NSA_ILi4EEEEEEiEEENS5_IJNS5_IJNSA_ILi16EEESC_SC_EEEiEEEiEEENS5_IJNS5_IJNS5_IJSG_SU_NSA_ILi1024EEEEEENSA_ILi4096EEEEEENS5_IJNS5_IJSB_NSA_ILi512EEENSA_ILi32EEEEEElEEElEEEEEEEESJ_NS5_IJlSB_lEEENS4_8TiledMMAINS4_8MMA_AtomIJNS4_4SM904GMMA6SPARSE27GMMA_64x256x32_F32F16F16_SSILNS1D_5MajorE0ELS1G_0ELNS1D_7ScaleInE1ELS1H_1ELNS1D_9SparseSelE0EEEEEENSK_INS5_IJSB_SB_SB_EEENS5_IJNSA_ILi0EEES1M_S1M_EEEEENS5_IJNS4_10UnderscoreES1P_S1P_EEEEENS4_23SM90_TMA_LOAD_MULTICASTENS4_14ComposedLayoutINS4_7SwizzleILi2ELi4ELi3EEENS4_25smem_sparse_ptr_flag_bitsILi2ELi16EEENSK_INS5_IJNS5_IJSB_SQ_EEENS5_IJSC_S13_EEEEEENS5_IJNS5_IJS1M_SG_EEESN_EEEEEEEvNS4_8identityENS4_13SM90_TMA_LOADENS1T_INS1U_ILi3ELi4ELi3EEENS4_18smem_ptr_flag_bitsILi16EEENSK_INS5_IJSQ_SG_EEENS5_IJSG_SB_EEEEEEEvS25_EENS_8epilogue10collective6detail29Sm90TmaWarpSpecializedAdapterINS2G_15DefaultEpilogueIfNS5_IJSB_llEEES2K_NS2F_6thread17LinearCombinationIfLi1EffLNS2L_9ScaleType4KindE0ELNS_15FloatRoundStyleE2EfEENS1_15EpilogueDefaultEEEEEvvEEEEvNT_6ParamsE,"ax",@progbits
	.align	128
.text._ZN7cutlass13device_kernelINS_4gemm6kernel13GemmUniversalIN4cute5tupleIJiiiiEEENS1_10collective13CollectiveMmaINS1_40MainloopSm90TmaGmmaWarpSpecializedSparseILi6ENS5_IJNS4_1CILi1EEENSA_ILi2EEESB_EEENS1_32KernelTmaWarpSpecializedPingpongEEENS5_IJNSA_ILi64EEENSA_ILi256EEESG_EEENS_6half_tENS5_IJNS4_6LayoutINS5_IJiNS5_IJSC_iEEEiEEENS5_IJlNS5_IJSB_SC_EEElEEEEENSK_INS5_IJNS5_IJNS5_IJNSA_ILi8EEESC_NSA_ILi4EEEEEEiEEENS5_IJNS5_IJNSA_ILi16EEESC_SC_EEEiEEEiEEENS5_IJNS5_IJNS5_IJSG_SU_NSA_ILi1024EEEEEENSA_ILi4096EEEEEENS5_IJNS5_IJSB_NSA_ILi512EEENSA_ILi32EEEEEElEEElEEEEEEEESJ_NS5_IJlSB_lEEENS4_8TiledMMAINS4_8MMA_AtomIJNS4_4SM904GMMA6SPARSE27GMMA_64x256x32_F32F16F16_SSILNS1D_5MajorE0ELS1G_0ELNS1D_7ScaleInE1ELS1H_1ELNS1D_9SparseSelE0EEEEEENSK_INS5_IJSB_SB_SB_EEENS5_IJNSA_ILi0EEES1M_S1M_EEEEENS5_IJNS4_10UnderscoreES1P_S1P_EEEEENS4_23SM90_TMA_LOAD_MULTICASTENS4_14ComposedLayoutINS4_7SwizzleILi2ELi4ELi3EEENS4_25smem_sparse_ptr_flag_bitsILi2ELi16EEENSK_INS5_IJNS5_IJSB_SQ_EEENS5_IJSC_S13_EEEEEENS5_IJNS5_IJS1M_SG_EEESN_EEEEEEEvNS4_8identityENS4_13SM90_TMA_LOADENS1T_INS1U_ILi3ELi4ELi3EEENS4_18smem_ptr_flag_bitsILi16EEENSK_INS5_IJSQ_SG_EEENS5_IJSG_SB_EEEEEEEvS25_EENS_8epilogue10collective6detail29Sm90TmaWarpSpecializedAdapterINS2G_15DefaultEpilogueIfNS5_IJSB_llEEES2K_NS2F_6thread17LinearCombinationIfLi1EffLNS2L_9ScaleType4KindE0ELNS_15FloatRoundStyleE2EfEENS1_15EpilogueDefaultEEEEEvvEEEEvNT_6ParamsE:
        .type           _ZN7cutlass13device_kernelINS_4gemm6kernel13GemmUniversalIN4cute5tupleIJiiiiEEENS1_10collective13CollectiveMmaINS1_40MainloopSm90TmaGmmaWarpSpecializedSparseILi6ENS5_IJNS4_1CILi1EEENSA_ILi2EEESB_EEENS1_32KernelTmaWarpSpecializedPingpongEEENS5_IJNSA_ILi64EEENSA_ILi256EEESG_EEENS_6half_tENS5_IJNS4_6LayoutINS5_IJiNS5_IJSC_iEEEiEEENS5_IJlNS5_IJSB_SC_EEElEEEEENSK_INS5_IJNS5_IJNS5_IJNSA_ILi8EEESC_NSA_ILi4EEEEEEiEEENS5_IJNS5_IJNSA_ILi16EEESC_SC_EEEiEEEiEEENS5_IJNS5_IJNS5_IJSG_SU_NSA_ILi1024EEEEEENSA_ILi4096EEEEEENS5_IJNS5_IJSB_NSA_ILi512EEENSA_ILi32EEEEEElEEElEEEEEEEESJ_NS5_IJlSB_lEEENS4_8TiledMMAINS4_8MMA_AtomIJNS4_4SM904GMMA6SPARSE27GMMA_64x256x32_F32F16F16_SSILNS1D_5MajorE0ELS1G_0ELNS1D_7ScaleInE1ELS1H_1ELNS1D_9SparseSelE0EEEEEENSK_INS5_IJSB_SB_SB_EEENS5_IJNSA_ILi0EEES1M_S1M_EEEEENS5_IJNS4_10UnderscoreES1P_S1P_EEEEENS4_23SM90_TMA_LOAD_MULTICASTENS4_14ComposedLayoutINS4_7SwizzleILi2ELi4ELi3EEENS4_25smem_sparse_ptr_flag_bitsILi2ELi16EEENSK_INS5_IJNS5_IJSB_SQ_EEENS5_IJSC_S13_EEEEEENS5_IJNS5_IJS1M_SG_EEESN_EEEEEEEvNS4_8identityENS4_13SM90_TMA_LOADENS1T_INS1U_ILi3ELi4ELi3EEENS4_18smem_ptr_flag_bitsILi16EEENSK_INS5_IJSQ_SG_EEENS5_IJSG_SB_EEEEEEEvS25_EENS_8epilogue10collective6detail29Sm90TmaWarpSpecializedAdapterINS2G_15DefaultEpilogueIfNS5_IJSB_llEEES2K_NS2F_6thread17LinearCombinationIfLi1EffLNS2L_9ScaleType4KindE0ELNS_15FloatRoundStyleE2EfEENS1_15EpilogueDefaultEEEEEvvEEEEvNT_6ParamsE,@function
        .size           _ZN7cutlass13device_kernelINS_4gemm6kernel13GemmUniversalIN4cute5tupleIJiiiiEEENS1_10collective13CollectiveMmaINS1_40MainloopSm90TmaGmmaWarpSpecializedSparseILi6ENS5_IJNS4_1CILi1EEENSA_ILi2EEESB_EEENS1_32KernelTmaWarpSpecializedPingpongEEENS5_IJNSA_ILi64EEENSA_ILi256EEESG_EEENS_6half_tENS5_IJNS4_6LayoutINS5_IJiNS5_IJSC_iEEEiEEENS5_IJlNS5_IJSB_SC_EEElEEEEENSK_INS5_IJNS5_IJNS5_IJNSA_ILi8EEESC_NSA_ILi4EEEEEEiEEENS5_IJNS5_IJNSA_ILi16EEESC_SC_EEEiEEEiEEENS5_IJNS5_IJNS5_IJSG_SU_NSA_ILi1024EEEEEENSA_ILi4096EEEEEENS5_IJNS5_IJSB_NSA_ILi512EEENSA_ILi32EEEEEElEEElEEEEEEEESJ_NS5_IJlSB_lEEENS4_8TiledMMAINS4_8MMA_AtomIJNS4_4SM904GMMA6SPARSE27GMMA_64x256x32_F32F16F16_SSILNS1D_5MajorE0ELS1G_0ELNS1D_7ScaleInE1ELS1H_1ELNS1D_9SparseSelE0EEEEEENSK_INS5_IJSB_SB_SB_EEENS5_IJNSA_ILi0EEES1M_S1M_EEEEENS5_IJNS4_10UnderscoreES1P_S1P_EEEEENS4_23SM90_TMA_LOAD_MULTICASTENS4_14ComposedLayoutINS4_7SwizzleILi2ELi4ELi3EEENS4_25smem_sparse_ptr_flag_bitsILi2ELi16EEENSK_INS5_IJNS5_IJSB_SQ_EEENS5_IJSC_S13_EEEEEENS5_IJNS5_IJS1M_SG_EEESN_EEEEEEEvNS4_8identityENS4_13SM90_TMA_LOADENS1T_INS1U_ILi3ELi4ELi3EEENS4_18smem_ptr_flag_bitsILi16EEENSK_INS5_IJSQ_SG_EEENS5_IJSG_SB_EEEEEEEvS25_EENS_8epilogue10collective6detail29Sm90TmaWarpSpecializedAdapterINS2G_15DefaultEpilogueIfNS5_IJSB_llEEES2K_NS2F_6thread17LinearCombinationIfLi1EffLNS2L_9ScaleType4KindE0ELNS_15FloatRoundStyleE2EfEENS1_15EpilogueDefaultEEEEEvvEEEEvNT_6ParamsE,(.L_x_324 - _ZN7cutlass13device_kernelINS_4gemm6kernel13GemmUniversalIN4cute5tupleIJiiiiEEENS1_10collective13CollectiveMmaINS1_40MainloopSm90TmaGmmaWarpSpecializedSparseILi6ENS5_IJNS4_1CILi1EEENSA_ILi2EEESB_EEENS1_32KernelTmaWarpSpecializedPingpongEEENS5_IJNSA_ILi64EEENSA_ILi256EEESG_EEENS_6half_tENS5_IJNS4_6LayoutINS5_IJiNS5_IJSC_iEEEiEEENS5_IJlNS5_IJSB_SC_EEElEEEEENSK_INS5_IJNS5_IJNS5_IJNSA_ILi8EEESC_NSA_ILi4EEEEEEiEEENS5_IJNS5_IJNSA_ILi16EEESC_SC_EEEiEEEiEEENS5_IJNS5_IJNS5_IJSG_SU_NSA_ILi1024EEEEEENSA_ILi4096EEEEEENS5_IJNS5_IJSB_NSA_ILi512EEENSA_ILi32EEEEEElEEElEEEEEEEESJ_NS5_IJlSB_lEEENS4_8TiledMMAINS4_8MMA_AtomIJNS4_4SM904GMMA6SPARSE27GMMA_64x256x32_F32F16F16_SSILNS1D_5MajorE0ELS1G_0ELNS1D_7ScaleInE1ELS1H_1ELNS1D_9SparseSelE0EEEEEENSK_INS5_IJSB_SB_SB_EEENS5_IJNSA_ILi0EEES1M_S1M_EEEEENS5_IJNS4_10UnderscoreES1P_S1P_EEEEENS4_23SM90_TMA_LOAD_MULTICASTENS4_14ComposedLayoutINS4_7SwizzleILi2ELi4ELi3EEENS4_25smem_sparse_ptr_flag_bitsILi2ELi16EEENSK_INS5_IJNS5_IJSB_SQ_EEENS5_IJSC_S13_EEEEEENS5_IJNS5_IJS1M_SG_EEESN_EEEEEEEvNS4_8identityENS4_13SM90_TMA_LOADENS1T_INS1U_ILi3ELi4ELi3EEENS4_18smem_ptr_flag_bitsILi16EEENSK_INS5_IJSQ_SG_EEENS5_IJSG_SB_EEEEEEEvS25_EENS_8epilogue10collective6detail29Sm90TmaWarpSpecializedAdapterINS2G_15DefaultEpilogueIfNS5_IJSB_llEEES2K_NS2F_6thread17LinearCombinationIfLi1EffLNS2L_9ScaleType4KindE0ELNS_15FloatRoundStyleE2EfEENS1_15EpilogueDefaultEEEEEvvEEEEvNT_6ParamsE)
        .other          _ZN7cutlass13device_kernelINS_4gemm6kernel13GemmUniversalIN4cute5tupleIJiiiiEEENS1_10collective13CollectiveMmaINS1_40MainloopSm90TmaGmmaWarpSpecializedSparseILi6ENS5_IJNS4_1CILi1EEENSA_ILi2EEESB_EEENS1_32KernelTmaWarpSpecializedPingpongEEENS5_IJNSA_ILi64EEENSA_ILi256EEESG_EEENS_6half_tENS5_IJNS4_6LayoutINS5_IJiNS5_IJSC_iEEEiEEENS5_IJlNS5_IJSB_SC_EEElEEEEENSK_INS5_IJNS5_IJNS5_IJNSA_ILi8EEESC_NSA_ILi4EEEEEEiEEENS5_IJNS5_IJNSA_ILi16EEESC_SC_EEEiEEEiEEENS5_IJNS5_IJNS5_IJSG_SU_NSA_ILi1024EEEEEENSA_ILi4096EEEEEENS5_IJNS5_IJSB_NSA_ILi512EEENSA_ILi32EEEEEElEEElEEEEEEEESJ_NS5_IJlSB_lEEENS4_8TiledMMAINS4_8MMA_AtomIJNS4_4SM904GMMA6SPARSE27GMMA_64x256x32_F32F16F16_SSILNS1D_5MajorE0ELS1G_0ELNS1D_7ScaleInE1ELS1H_1ELNS1D_9SparseSelE0EEEEEENSK_INS5_IJSB_SB_SB_EEENS5_IJNSA_ILi0EEES1M_S1M_EEEEENS5_IJNS4_10UnderscoreES1P_S1P_EEEEENS4_23SM90_TMA_LOAD_MULTICASTENS4_14ComposedLayoutINS4_7SwizzleILi2ELi4ELi3EEENS4_25smem_sparse_ptr_flag_bitsILi2ELi16EEENSK_INS5_IJNS5_IJSB_SQ_EEENS5_IJSC_S13_EEEEEENS5_IJNS5_IJS1M_SG_EEESN_EEEEEEEvNS4_8identityENS4_13SM90_TMA_LOADENS1T_INS1U_ILi3ELi4ELi3EEENS4_18smem_ptr_flag_bitsILi16EEENSK_INS5_IJSQ_SG_EEENS5_IJSG_SB_EEEEEEEvS25_EENS_8epilogue10collective6detail29Sm90TmaWarpSpecializedAdapterINS2G_15DefaultEpilogueIfNS5_IJSB_llEEES2K_NS2F_6thread17LinearCombinationIfLi1EffLNS2L_9ScaleType4KindE0ELNS_15FloatRoundStyleE2EfEENS1_15EpilogueDefaultEEEEEvvEEEEvNT_6ParamsE,@"STO_CUDA_ENTRY STV_DEFAULT"
_ZN7cutlass13device_kernelINS_4gemm6kernel13GemmUniversalIN4cute5tupleIJiiiiEEENS1_10collective13CollectiveMmaINS1_40MainloopSm90TmaGmmaWarpSpecializedSparseILi6ENS5_IJNS4_1CILi1EEENSA_ILi2EEESB_EEENS1_32KernelTmaWarpSpecializedPingpongEEENS5_IJNSA_ILi64EEENSA_ILi256EEESG_EEENS_6half_tENS5_IJNS4_6LayoutINS5_IJiNS5_IJSC_iEEEiEEENS5_IJlNS5_IJSB_SC_EEElEEEEENSK_INS5_IJNS5_IJNS5_IJNSA_ILi8EEESC_NSA_ILi4EEEEEEiEEENS5_IJNS5_IJNSA_ILi16EEESC_SC_EEEiEEEiEEENS5_IJNS5_IJNS5_IJSG_SU_NSA_ILi1024EEEEEENSA_ILi4096EEEEEENS5_IJNS5_IJSB_NSA_ILi512EEENSA_ILi32EEEEEElEEElEEEEEEEESJ_NS5_IJlSB_lEEENS4_8TiledMMAINS4_8MMA_AtomIJNS4_4SM904GMMA6SPARSE27GMMA_64x256x32_F32F16F16_SSILNS1D_5MajorE0ELS1G_0ELNS1D_7ScaleInE1ELS1H_1ELNS1D_9SparseSelE0EEEEEENSK_INS5_IJSB_SB_SB_EEENS5_IJNSA_ILi0EEES1M_S1M_EEEEENS5_IJNS4_10UnderscoreES1P_S1P_EEEEENS4_23SM90_TMA_LOAD_MULTICASTENS4_14ComposedLayoutINS4_7SwizzleILi2ELi4ELi3EEENS4_25smem_sparse_ptr_flag_bitsILi2ELi16EEENSK_INS5_IJNS5_IJSB_SQ_EEENS5_IJSC_S13_EEEEEENS5_IJNS5_IJS1M_SG_EEESN_EEEEEEEvNS4_8identityENS4_13SM90_TMA_LOADENS1T_INS1U_ILi3ELi4ELi3EEENS4_18smem_ptr_flag_bitsILi16EEENSK_INS5_IJSQ_SG_EEENS5_IJSG_SB_EEEEEEEvS25_EENS_8epilogue10collective6detail29Sm90TmaWarpSpecializedAdapterINS2G_15DefaultEpilogueIfNS5_IJSB_llEEES2K_NS2F_6thread17LinearCombinationIfLi1EffLNS2L_9ScaleType4KindE0ELNS_15FloatRoundStyleE2EfEENS1_15EpilogueDefaultEEEEEvvEEEEvNT_6ParamsE:
[----:B------:R-:W-:Y:S01]  /*0000*/  LDC R1, c[0x0][0x28] ;  /* 0x00000a00ff017b82 */ /* 0x000fe20000000800 */
[----:B------:R-:W0:Y:S01]  /*0010*/  S2R R14, SR_TID.X ;  /* 0x00000000000e7919 */ /* 0x000e220000002100 */
[----:B------:R-:W-:Y:S01]  /*0020*/  ELECT P0, URZ, PT ;  /* 0x00000000003f782f */ /* 0x000fe20003800000 */
[----:B------:R-:W-:Y:S01]  /*0030*/  BSSY B0, `(.L_x_0) ;  /* 0x0000012000007945 */ /* 0x000fe20003800000 */
[--C-:B0-----:R-:W-:Y:S02]  /*0040*/  SHF.R.U32.HI R0, RZ, 0x5, R14.reuse ;  /* 0x00000005ff007819 */ /* 0x101fe4000001160e */
[----:B------:R-:W-:-:S03]  /*0050*/  SHF.R.U32.HI R4, RZ, 0x7, R14 ;  /* 0x00000007ff047819 */ /* 0x000fc6000001160e */
[----:B------:R-:W0:Y:S04]  /*0060*/  SHFL.IDX PT, R2, R0, RZ, 0x1f ;  /* 0x00001fff00027589 */ /* 0x000e2800000e0000 */
[----:B------:R1:W2:Y:S01]  /*0070*/  SHFL.IDX PT, R5, R4, RZ, 0x1f ;  /* 0x00001fff04057589 */ /* 0x0002a200000e0000 */
[----:B0-----:R-:W-:-:S13]  /*0080*/  ISETP.NE.OR P0, PT, R2, RZ, !P0 ;  /* 0x000000ff0200720c */ /* 0x001fda0004705670 */
[----:B-12---:R-:W-:Y:S05]  /*0090*/  @P0 BRA `(.L_x_1) ;  /* 0x00000000002c0947 */ /* 0x006fea0003800000 */
[----:B------:R-:W-:Y:S02]  /*00a0*/  ULDC.64 UR4, c[0x0][0x198] ;  /* 0x0000660000047ab9 */ /* 0x000fe40000000a00 */
[----:B------:R-:W-:Y:S02]  /*00b0*/  UIADD3 UR6, UP0, UR4, 0xf0, URZ ;  /* 0x000000f004067890 */ /* 0x000fe4000ff1e03f */
[----:B------:R-:W-:Y:S02]  /*00c0*/  UIADD3 UR8, UP1, UR4, 0x1f0, URZ ;  /* 0x000001f004087890 */ /* 0x000fe4000ff3e03f */
[----:B------:R-:W-:Y:S02]  /*00d0*/  UIADD3 UR4, UP2, UR4, 0x2f0, URZ ;  /* 0x000002f004047890 */ /* 0x000fe4000ff5e03f */
[----:B------:R-:W-:Y:S02]  /*00e0*/  UIADD3.X UR7, URZ, UR5, URZ, UP0, !UPT ;  /* 0x000000053f077290 */ /* 0x000fe400087fe43f */
[----:B------:R-:W-:-:S02]  /*00f0*/  UIADD3.X UR9, URZ, UR5, URZ, UP1, !UPT ;  /* 0x000000053f097290 */ /* 0x000fc40008ffe43f */
[----:B------:R-:W-:-:S05]  /*0100*/  UIADD3.X UR5, URZ, UR5, URZ, UP2, !UPT ;  /* 0x000000053f057290 */ /* 0x000fca00097fe43f */
[----:B------:R0:W-:Y:S02]  /*0110*/  UTMACCTL.PF [UR6] ;  /* 0x00000000060079b9 */ /* 0x0001e40008040000 */
[----:B------:R0:W-:Y:S02]  /*0120*/  UTMACCTL.PF [UR8] ;  /* 0x00000000080079b9 */ /* 0x0001e40008040000 */
[----:B------:R0:W-:Y:S02]  /*0130*/  UTMACCTL.PF [UR4] ;  /* 0x00000000040079b9 */ /* 0x0001e40008040000 */
[----:B0-----:R-:W-:Y:S01]  /*0140*/  NOP ;  /* 0x0000000000007918 */ /* 0x001fe20000000000 */
.L_x_1:
[----:B------:R-:W-:Y:S05]  /*0150*/  BSYNC B0 ;  /* 0x0000000000007941 */ /* 0x000fea0003800000 */
.L_x_0:
[----:B------:R-:W0:Y:S01]  /*0160*/  SHFL.IDX PT, R6, R0, RZ, 0x1f ;  /* 0x00001fff00067589 */ /* 0x000e2200000e0000 */
[----:B------:R-:W-:Y:S02]  /*0170*/  SHF.R.S32.HI R3, RZ, 0x1f, R14 ;  /* 0x0000001fff037819 */ /* 0x000fe4000001140e */
[----:B0-----:R-:W-:-:S13]  /*0180*/  ISETP.NE.AND P0, PT, R6, RZ, PT ;  /* 0x000000ff0600720c */ /* 0x001fda0003f05270 */
[----:B------:R-:W-:Y:S05]  /*0190*/  @P0 BRA `(.L_x_2) ;  /* 0x0000000000680947 */ /* 0x000fea0003800000 */
[----:B------:R-:W0:Y:S01]  /*01a0*/  S2UR UR8, SR_CgaCtaId ;  /* 0x00000000000879c3 */ /* 0x000e220000008800 */
[----:B------:R-:W-:Y:S01]  /*01b0*/  UMOV UR4, 0x400 ;  /* 0x0000040000047882 */ /* 0x000fe20000000000 */
[----:B------:R-:W-:Y:S01]  /*01c0*/  UMOV UR5, 0x1 ;  /* 0x0000000100057882 */ /* 0x000fe20000000000 */
[----:B------:R-:W-:Y:S01]  /*01d0*/  UMOV UR6, 0x2 ;  /* 0x0000000200067882 */ /* 0x000fe20000000000 */
[----:B------:R-:W-:Y:S01]  /*01e0*/  ELECT P0, URZ, PT ;  /* 0x00000000003f782f */ /* 0x000fe20003800000 */
[----:B------:R-:W-:-:S04]  /*01f0*/  UIADD3 UR6, -UR6, 0x100000, URZ ;  /* 0x0010000006067890 */ /* 0x000fc8000fffe13f */
[----:B------:R-:W-:Y:S02]  /*0200*/  USHF.L.U32 UR7, UR6, 0xb, URZ ;  /* 0x0000000b06077899 */ /* 0x000fe4000800063f */
[----:B------:R-:W-:Y:S02]  /*0210*/  USHF.L.U32 UR6, UR6, 0x1, URZ ;  /* 0x0000000106067899 */ /* 0x000fe4000800063f */
[----:B0-----:R-:W-:Y:S02]  /*0220*/  ULEA UR8, UR8, UR4, 0x18 ;  /* 0x0000000408087291 */ /* 0x001fe4000f8ec03f */
[----:B------:R-:W-:-:S04]  /*0230*/  UIADD3 UR4, -UR5, 0x100000, URZ ;  /* 0x0010000005047890 */ /* 0x000fc8000fffe13f */
[----:B------:R-:W-:Y:S02]  /*0240*/  USHF.L.U32 UR5, UR4, 0xb, URZ ;  /* 0x0000000b04057899 */ /* 0x000fe4000800063f */
[----:B------:R-:W-:Y:S01]  /*0250*/  USHF.L.U32 UR4, UR4, 0x1, URZ ;  /* 0x0000000104047899 */ /* 0x000fe2000800063f */
[----:B------:R-:W0:Y:S11]  /*0260*/  FENCE.VIEW.ASYNC.S ;  /* 0x00000000000073c6 */ /* 0x000e360000000000 */
[----:B0-----:R0:W1:Y:S01]  /*0270*/  SYNCS.EXCH.64 URZ, [UR8], UR4 ;  /* 0x00000004083f75b2 */ /* 0x0010620008000100 */
[----:B------:R0:W2:Y:S01]  /*0280*/  SYNCS.EXCH.64 URZ, [UR8+0x30], UR6 ;  /* 0x00003006083f75b2 */ /* 0x0000a20008000100 */
[----:B------:R0:W3:Y:S01]  /*0290*/  SYNCS.EXCH.64 URZ, [UR8+0x8], UR4 ;  /* 0x00000804083f75b2 */ /* 0x0000e20008000100 */
[----:B------:R0:W4:Y:S01]  /*02a0*/  SYNCS.EXCH.64 URZ, [UR8+0x38], UR6 ;  /* 0x00003806083f75b2 */ /* 0x0001220008000100 */
[----:B------:R0:W0:Y:S01]  /*02b0*/  SYNCS.EXCH.64 URZ, [UR8+0x10], UR4 ;  /* 0x00001004083f75b2 */ /* 0x0000220008000100 */
[----:B------:R0:W0:Y:S01]  /*02c0*/  SYNCS.EXCH.64 URZ, [UR8+0x40], UR6 ;  /* 0x00004006083f75b2 */ /* 0x0000220008000100 */
[----:B------:R0:W0:Y:S01]  /*02d0*/  SYNCS.EXCH.64 URZ, [UR8+0x18], UR4 ;  /* 0x00001804083f75b2 */ /* 0x0000220008000100 */
[----:B------:R0:W0:Y:S01]  /*02e0*/  SYNCS.EXCH.64 URZ, [UR8+0x48], UR6 ;  /* 0x00004806083f75b2 */ /* 0x0000220008000100 */
[----:B------:R0:W0:Y:S01]  /*02f0*/  SYNCS.EXCH.64 URZ, [UR8+0x20], UR4 ;  /* 0x00002004083f75b2 */ /* 0x0000220008000100 */
[----:B------:R0:W0:Y:S01]  /*0300*/  SYNCS.EXCH.64 URZ, [UR8+0x50], UR6 ;  /* 0x00005006083f75b2 */ /* 0x0000220008000100 */
[----:B------:R0:W0:Y:S01]  /*0310*/  SYNCS.EXCH.64 URZ, [UR8+0x28], UR4 ;  /* 0x00002804083f75b2 */ /* 0x0000220008000100 */
[----:B------:R0:W0:Y:S01]  /*0320*/  SYNCS.EXCH.64 URZ, [UR8+0x58], UR6 ;  /* 0x00005806083f75b2 */ /* 0x0000220008000100 */
[----:B------:R-:W-:Y:S01]  /*0330*/  NOP ;  /* 0x0000000000007918 */ /* 0x000fe20000000000 */
.L_x_2:
[----:B------:R-:W5:Y:S01]  /*0340*/  SHFL.IDX PT, R10, R0, RZ, 0x1f ;  /* 0x00001fff000a7589 */ /* 0x000f6200000e0000 */
[----:B------:R-:W-:Y:S01]  /*0350*/  LEA.HI R3, R3, R14, RZ, 0x7 ;  /* 0x0000000e03037211 */ /* 0x000fe200078f38ff */
[----:B------:R-:W1:Y:S01]  /*0360*/  S2UR UR13, SR_CTAID.X ;  /* 0x00000000000d79c3 */ /* 0x000e620000002500 */
[----:B------:R-:W-:Y:S01]  /*0370*/  ELECT P0, URZ, PT ;  /* 0x00000000003f782f */ /* 0x000fe20003800000 */
[----:B------:R-:W2:Y:S01]  /*0380*/  SHFL.IDX PT, R9, R0, RZ, 0x1f ;  /* 0x00001fff00097589 */ /* 0x000ea200000e0000 */
[----:B------:R-:W-:Y:S02]  /*0390*/  LOP3.LUT R3, R3, 0xffffff80, RZ, 0xc0, !PT ;  /* 0xffffff8003037812 */ /* 0x000fe400078ec0ff */
[----:B------:R-:W-:Y:S01]  /*03a0*/  ELECT P1, URZ, PT ;  /* 0x00000000003f782f */ /* 0x000fe20003820000 */
[----:B------:R-:W-:Y:S01]  /*03b0*/  NOP ;  /* 0x0000000000007918 */ /* 0x000fe20000000000 */
[----:B------:R-:W3:Y:S01]  /*03c0*/  S2R R16, SR_CTAID.Y ;  /* 0x0000000000107919 */ /* 0x000ee20000002600 */
[----:B0-----:R-:W-:Y:S01]  /*03d0*/  ULDC UR4, c[0x0][0x150] ;  /* 0x0000540000047ab9 */ /* 0x001fe20000000800 */
[----:B------:R-:W-:Y:S01]  /*03e0*/  IMAD.IADD R15, R14, 0x1, -R3 ;  /* 0x000000010e0f7824 */ /* 0x000fe200078e0a03 */
[----:B------:R-:W0:Y:S01]  /*03f0*/  LDC R25, c[0x0][0x148] ;  /* 0x00005200ff197b82 */ /* 0x000e220000000800 */
[----:B------:R3:W4:Y:S01]  /*0400*/  SHFL.IDX PT, R11, R4, RZ, 0x1f ;  /* 0x00001fff040b7589 */ /* 0x00072200000e0000 */
[----:B------:R-:W-:Y:S01]  /*0410*/  UMOV UR12, 0x80 ;  /* 0x00000080000c7882 */ /* 0x000fe20000000000 */
[----:B------:R-:W-:Y:S01]  /*0420*/  NOP ;  /* 0x0000000000007918 */ /* 0x000fe20000000000 */
[----:B------:R-:W-:Y:S01]  /*0430*/  SHF.R.S32.HI R22, RZ, 0x1f, R15 ;  /* 0x0000001fff167819 */ /* 0x000fe2000001140f */
[C---:B------:R-:W-:Y:S01]  /*0440*/  VIADD R38, R5.reuse, 0xffffffff ;  /* 0xffffffff05267836 */ /* 0x040fe20000000000 */
[----:B------:R-:W-:-:S02]  /*0450*/  ISETP.NE.AND P2, PT, R5, RZ, PT ;  /* 0x000000ff0500720c */ /* 0x000fc40003f45270 */
[----:B------:R-:W-:Y:S02]  /*0460*/  LEA.HI R3, R22, R15, RZ, 0x3 ;  /* 0x0000000f16037211 */ /* 0x000fe400078f18ff */
[----:B------:R-:W-:Y:S02]  /*0470*/  ISETP.GE.U32.AND P5, PT, R38, 0x2, PT ;  /* 0x000000022600780c */ /* 0x000fe40003fa6070 */
[--C-:B------:R-:W-:Y:S02]  /*0480*/  SHF.R.S32.HI R7, RZ, 0x3, R3.reuse ;  /* 0x00000003ff077819 */ /* 0x100fe40000011403 */
[----:B-----5:R-:W-:Y:S02]  /*0490*/  ISETP.NE.OR P0, PT, R10, RZ, !P0 ;  /* 0x000000ff0a00720c */ /* 0x020fe40004705670 */
[----:B------:R-:W-:Y:S01]  /*04a0*/  SHF.R.S32.HI R8, RZ, 0x1f, R3 ;  /* 0x0000001fff087819 */ /* 0x000fe20000011403 */
[----:B------:R-:W5:Y:S01]  /*04b0*/  LDC R10, c[0x0][0x140] ;  /* 0x00005000ff0a7b82 */ /* 0x000f620000000800 */
[----:B--2---:R-:W-:-:S02]  /*04c0*/  ISETP.NE.OR P1, PT, R9, RZ, !P1 ;  /* 0x000000ff0900720c */ /* 0x004fc40004f25670 */
[----:B------:R-:W-:Y:S02]  /*04d0*/  LEA.HI R8, R8, R7, RZ, 0x2 ;  /* 0x0000000708087211 */ /* 0x000fe400078f10ff */
[----:B-1----:R-:W-:Y:S02]  /*04e0*/  I2FP.F32.U32 R0, UR13 ;  /* 0x0000000d00007c45 */ /* 0x002fe40008201000 */
[----:B------:R-:W-:Y:S01]  /*04f0*/  LOP3.LUT R8, R8, 0xfffffffc, RZ, 0xc0, !PT ;  /* 0xfffffffc08087812 */ /* 0x000fe200078ec0ff */
[----:B------:R-:W1:Y:S01]  /*0500*/  LDC R9, c[0x0][0x144] ;  /* 0x00005100ff097b82 */ /* 0x000e620000000800 */
[----:B------:R-:W-:Y:S01]  /*0510*/  SHF.R.S32.HI R3, RZ, 0x1f, R2 ;  /* 0x0000001fff037819 */ /* 0x000fe20000011402 */
[----:B------:R-:W-:Y:S01]  /*0520*/  VOTEU.ALL UP0, P0 ;  /* 0x00000000003f7886 */ /* 0x000fe20000000000 */
[----:B------:R-:W-:Y:S01]  /*0530*/  FMUL R0, R0, UR4 ;  /* 0x0000000400007c20 */ /* 0x000fe20008400000 */
[----:B---3--:R-:W-:Y:S01]  /*0540*/  I2FP.F32.U32 R4, R16 ;  /* 0x0000001000047245 */ /* 0x008fe20000201000 */
[----:B------:R-:W-:Y:S01]  /*0550*/  ULDC UR4, c[0x0][0x154] ;  /* 0x0000550000047ab9 */ /* 0x000fe20000000800 */
[----:B------:R-:W-:Y:S01]  /*0560*/  VOTEU.ALL UP1, P1 ;  /* 0x00000000003f7886 */ /* 0x000fe20000820000 */
[----:B------:R-:W-:Y:S01]  /*0570*/  IMAD.IADD R8, R7, 0x1, -R8 ;  /* 0x0000000107087824 */ /* 0x000fe200078e0a08 */
[----:B------:R-:W2:Y:S01]  /*0580*/  @!UP0 S2UR UR7, SR_CgaCtaId ;  /* 0x00000000000789c3 */ /* 0x000ea20000008800 */
[----:B------:R-:W-:Y:S01]  /*0590*/  SHF.R.S32.HI R7, RZ, 0x1f, R6 ;  /* 0x0000001fff077819 */ /* 0x000fe20000011406 */
[----:B------:R-:W-:Y:S01]  /*05a0*/  FMUL R4, R4, UR4 ;  /* 0x0000000404047c20 */ /* 0x000fe20008400000 */
[----:B------:R-:W-:Y:S01]  /*05b0*/  LEA.HI R3, R3, R2, RZ, 0x2 ;  /* 0x0000000203037211 */ /* 0x000fe200078f10ff */
[----:B------:R-:W3:Y:S01]  /*05c0*/  F2I.U32.TRUNC.NTZ R0, R0 ;  /* 0x0000000000007305 */ /* 0x000ee2000020f000 */
[----:B------:R-:W-:Y:S01]  /*05d0*/  LEA.HI R7, R7, R6, RZ, 0x2 ;  /* 0x0000000607077211 */ /* 0x000fe200078f10ff */
[----:B------:R-:W-:Y:S01]  /*05e0*/  UMOV UR4, 0x20 ;  /* 0x0000002000047882 */ /* 0x000fe20000000000 */
[----:B------:R-:W-:Y:S01]  /*05f0*/  LOP3.LUT R3, R3, 0xfffffffc, RZ, 0xc0, !PT ;  /* 0xfffffffc03037812 */ /* 0x000fe200078ec0ff */
[----:B------:R-:W4:Y:S01]  /*0600*/  @!UP1 S2UR UR11, SR_CgaCtaId ;  /* 0x00000000000b99c3 */ /* 0x000f220000008800 */
[----:B------:R-:W-:Y:S01]  /*0610*/  LOP3.LUT R7, R7, 0x3ffffffc, RZ, 0xc0, !PT ;  /* 0x3ffffffc07077812 */ /* 0x000fe200078ec0ff */
[----:B------:R-:W-:Y:S01]  /*0620*/  @!UP0 UMOV UR6, 0x400 ;  /* 0x0000040000068882 */ /* 0x000fe20000000000 */
[----:B------:R-:W-:-:S04]  /*0630*/  @!UP0 UIADD3 UR4, -UR4, 0x100000, URZ ;  /* 0x0010000004048890 */ /* 0x000fc8000fffe13f */
[----:B------:R-:W-:Y:S02]  /*0640*/  @!UP0 USHF.L.U32 UR5, UR4, 0xb, URZ ;  /* 0x0000000b04058899 */ /* 0x000fe4000800063f */
[----:B------:R-:W-:Y:S01]  /*0650*/  @!UP0 USHF.L.U32 UR4, UR4, 0x1, URZ ;  /* 0x0000000104048899 */ /* 0x000fe2000800063f */
[----:B------:R-:W0:Y:S01]  /*0660*/  F2I.U32.TRUNC.NTZ R4, R4 ;  /* 0x0000000400047305 */ /* 0x000e22000020f000 */
[----:B------:R-:W-:Y:S01]  /*0670*/  IMAD.IADD R13, R2, 0x1, -R3 ;  /* 0x00000001020d7824 */ /* 0x000fe200078e0a03 */
[----:B------:R-:W-:Y:S01]  /*0680*/  @!UP1 UMOV UR10, 0x400 ;  /* 0x00000400000a9882 */ /* 0x000fe20000000000 */
[----:B------:R-:W-:Y:S01]  /*0690*/  IMAD.IADD R7, R6, 0x1, -R7 ;  /* 0x0000000106077824 */ /* 0x000fe200078e0a07 */
[----:B------:R-:W-:Y:S01]  /*06a0*/  VOTEU.ALL UP2, P1 ;  /* 0x00000000003f7886 */ /* 0x000fe20000840000 */
[----:B------:R-:W-:Y:S01]  /*06b0*/  VOTEU.ALL UP3, P1 ;  /* 0x00000000003f7886 */ /* 0x000fe20000860000 */
[----:B------:R-:W-:Y:S01]  /*06c0*/  VOTEU.ALL UP4, P1 ;  /* 0x00000000003f7886 */ /* 0x000fe20000880000 */
[----:B------:R-:W-:Y:S01]  /*06d0*/  IMAD R7, R7, 0x4, R8 ;  /* 0x0000000407077824 */ /* 0x000fe200078e0208 */
[----:B------:R-:W-:Y:S01]  /*06e0*/  VOTEU.ALL UP5, P1 ;  /* 0x00000000003f7886 */ /* 0x000fe200008a0000 */
[----:B------:R-:W-:Y:S01]  /*06f0*/  ISETP.NE.AND P1, PT, R13, 0x3, PT ;  /* 0x000000030d00780c */ /* 0x000fe20003f25270 */
[----:B---3--:R-:W-:Y:S01]  /*0700*/  IMAD.MOV R0, RZ, RZ, -R0 ;  /* 0x000000ffff007224 */ /* 0x008fe200078e0a00 */
[----:B-----5:R-:W-:Y:S01]  /*0710*/  ISETP.EQ.U32.AND P3, PT, R10, 0x1, PT ;  /* 0x000000010a00780c */ /* 0x020fe20003f62070 */
[----:B--2---:R-:W-:Y:S01]  /*0720*/  @!UP0 ULEA UR9, UR7, UR6, 0x18 ;  /* 0x0000000607098291 */ /* 0x004fe2000f8ec03f */
[----:B------:R-:W-:Y:S01]  /*0730*/  IMAD.SHL.U32 R12, R7, 0x4, RZ ;  /* 0x00000004070c7824 */ /* 0x000fe200078e00ff */
[----:B------:R-:W-:-:S04]  /*0740*/  @!UP1 UIADD3 UR6, -UR12, 0x100000, URZ ;  /* 0x001000000c069890 */ /* 0x000fc8000fffe13f */
[----:B------:R-:W-:Y:S02]  /*0750*/  @!UP1 USHF.L.U32 UR7, UR6, 0xb, URZ ;  /* 0x0000000b06079899 */ /* 0x000fe4000800063f */
[----:B------:R-:W-:Y:S01]  /*0760*/  @!UP1 USHF.L.U32 UR6, UR6, 0x1, URZ ;  /* 0x0000000106069899 */ /* 0x000fe2000800063f */
[----:B0-----:R-:W-:Y:S01]  /*0770*/  IMAD.MOV R24, RZ, RZ, -R4 ;  /* 0x000000ffff187224 */ /* 0x001fe200078e0a04 */
[----:B------:R-:W-:Y:S01]  /*0780*/  VOTEU.ALL UP0, P0 ;  /* 0x00000000003f7886 */ /* 0x000fe20000000000 */
[----:B------:R-:W-:Y:S01]  /*0790*/  ISETP.EQ.OR P1, PT, R13, RZ, !P1 ;  /* 0x000000ff0d00720c */ /* 0x000fe20004f22670 */
[----:B-1----:R-:W-:Y:S01]  /*07a0*/  IMAD R23, R9, R0, UR13 ;  /* 0x0000000d09177e24 */ /* 0x002fe2000f8e0200 */
[----:B------:R-:W-:Y:S01]  /*07b0*/  LOP3.LUT R12, R7, 0xc, R12, 0x78, !PT ;  /* 0x0000000c070c7812 */ /* 0x000fe200078e780c */
[----:B----4-:R-:W-:Y:S01]  /*07c0*/  @!UP1 ULEA UR10, UR11, UR10, 0x18 ;  /* 0x0000000a0b0a9291 */ /* 0x010fe2000f8ec03f */
[----:B------:R-:W-:Y:S01]  /*07d0*/  IMAD R3, R25, R24, R16 ;  /* 0x0000001819037224 */ /* 0x000fe200078e0210 */
[----:B------:R-:W-:Y:S01]  /*07e0*/  VOTEU.ALL UP1, P0 ;  /* 0x00000000003f7886 */ /* 0x000fe20000020000 */
[----:B------:R-:W-:Y:S01]  /*07f0*/  LOP3.LUT P0, RZ, R15, 0x7, RZ, 0xc0, !PT ;  /* 0x000000070fff7812 */ /* 0x000fe2000780c0ff */
[----:B------:R-:W0:Y:S02]  /*0800*/  FENCE.VIEW.ASYNC.S ;  /* 0x00000000000073c6 */ /* 0x000e240000000000 */
[----:B0-----:R0:W1:Y:S01]  /*0810*/  @!UP0 SYNCS.EXCH.64 URZ, [UR9+0x90], UR4 ;  /* 0x00009004093f85b2 */ /* 0x0010620008000100 */
[----:B------:R-:W-:-:S02]  /*0820*/  ISETP.EQ.AND P1, PT, R5, RZ, P1 ;  /* 0x000000ff0500720c */ /* 0x000fc40000f22270 */
[----:B------:R-:W-:Y:S02]  /*0830*/  ISETP.NE.AND P4, PT, R3, R12, PT ;  /* 0x0000000c0300720c */ /* 0x000fe40003f85270 */
[----:B------:R-:W-:Y:S02]  /*0840*/  ISETP.LT.U32.AND P0, PT, R12, 0x2, !P0 ;  /* 0x000000020c00780c */ /* 0x000fe40004701070 */
[----:B------:R-:W-:Y:S02]  /*0850*/  ISETP.EQ.OR P4, PT, R23, RZ, !P4 ;  /* 0x000000ff1700720c */ /* 0x000fe40006782670 */
[----:B------:R-:W-:Y:S02]  /*0860*/  SEL R7, RZ, 0x1, !P1 ;  /* 0x00000001ff077807 */ /* 0x000fe40004800000 */
[----:B------:R-:W-:Y:S02]  /*0870*/  R2UR UR8, R11 ;  /* 0x000000000b0872ca */ /* 0x000fe400000e0000 */
[----:B------:R-:W-:-:S02]  /*0880*/  PLOP3.LUT P0, PT, P0, P4, PT, 0x80, 0x0 ;  /* 0x000000000000781c */ /* 0x000fc40000709070 */
[----:B------:R-:W-:Y:S01]  /*0890*/  SEL R7, R7, 0x2, P5 ;  /* 0x0000000207077807 */ /* 0x000fe20002800000 */
[----:B------:R0:W2:Y:S01]  /*08a0*/  @!UP1 SYNCS.EXCH.64 URZ, [UR9+0x98], UR4 ;  /* 0x00009804093f95b2 */ /* 0x0000a20008000100 */
[----:B------:R-:W-:Y:S01]  /*08b0*/  NOP ;  /* 0x0000000000007918 */ /* 0x000fe20000000000 */
[----:B------:R0:W3:Y:S01]  /*08c0*/  @!UP2 SYNCS.EXCH.64 URZ, [UR10+0x70], UR6 ;  /* 0x000070060a3fa5b2 */ /* 0x0000e20008000100 */
[----:B------:R0:W4:Y:S01]  /*08d0*/  @!UP3 SYNCS.EXCH.64 URZ, [UR10+0x78], UR6 ;  /* 0x000078060a3fb5b2 */ /* 0x0001220008000100 */
[----:B------:R0:W0:Y:S01]  /*08e0*/  @!UP4 SYNCS.EXCH.64 URZ, [UR10+0x80], UR6 ;  /* 0x000080060a3fc5b2 */ /* 0x0000220008000100 */
[----:B------:R0:W0:Y:S01]  /*08f0*/  @!UP5 SYNCS.EXCH.64 URZ, [UR10+0x88], UR6 ;  /* 0x000088060a3fd5b2 */ /* 0x0000220008000100 */
[----:B------:R-:W-:Y:S01]  /*0900*/  NOP ;  /* 0x0000000000007918 */ /* 0x000fe20000000000 */
[----:B------:R-:W-:Y:S05]  /*0910*/  @!P3 BRA `(.L_x_3) ;  /* 0x000000000008b947 */ /* 0x000fea0003800000 */
[----:B01234-:R-:W-:Y:S01]  /*0920*/  UCGABAR_ARV ;  /* 0x00000000000079c7 */ /* 0x01ffe20008000000 */
[----:B------:R-:W-:Y:S05]  /*0930*/  BRA `(.L_x_4) ;  /* 0x0000000000047947 */ /* 0x000fea0003800000 */
.L_x_3:
[----:B01234-:R-:W-:Y:S01]  /*0940*/  NOP ;  /* 0x0000000000007918 */ /* 0x01ffe20000000000 */
.L_x_4:
[----:B------:R-:W-:Y:S01]  /*0950*/  ULDC.64 UR4, c[0x0][0x698] ;  /* 0x0001a60000047ab9 */ /* 0x000fe20000000a00 */
[----:B------:R-:W-:Y:S01]  /*0960*/  ULDC.64 UR16, c[0x0][0x208] ;  /* 0x0000820000107ab9 */ /* 0x000fe20000000a00 */
[----:B------:R-:W-:-:S04]  /*0970*/  ISETP.NE.U32.AND P1, PT, RZ, UR4, PT ;  /* 0x00000004ff007c0c */ /* 0x000fc8000bf25070 */
[----:B------:R-:W-:-:S13]  /*0980*/  ISETP.NE.AND.EX P1, PT, RZ, UR5, PT, P1 ;  /* 0x00000005ff007c0c */ /* 0x000fda000bf25310 */
[----:B------:R-:W-:Y:S05]  /*0990*/  @!P1 BRA `(.L_x_5) ;  /* 0x00000000001c9947 */ /* 0x000fea0003800000 */
[----:B------:R-:W0:Y:S02]  /*09a0*/  LDC.64 R2, c[0x0][0x698] ;  /* 0x0001a600ff027b82 */ /* 0x000e240000000a00 */
[----:B0-----:R-:W2:Y:S02]  /*09b0*/  LDG.E.64 R2, desc[UR16][R2.64] ;  /* 0x0000001002027981 */ /* 0x001ea4000c1e1b00 */
[----:B--2---:R-:W-:-:S04]  /*09c0*/  ISETP.NE.U32.AND P1, PT, R2, RZ, PT ;  /* 0x000000ff0200720c */ /* 0x004fc80003f25070 */
[----:B------:R-:W-:-:S13]  /*09d0*/  ISETP.NE.AND.EX P1, PT, R3, RZ, PT, P1 ;  /* 0x000000ff0300720c */ /* 0x000fda0003f25310 */
[----:B------:R-:W-:Y:S05]  /*09e0*/  @!P1 BRA `(.L_x_5) ;  /* 0x0000000000089947 */ /* 0x000fea0003800000 */
[----:B------:R0:W5:Y:S01]  /*09f0*/  LD.E R11, desc[UR16][R2.64] ;  /* 0x00000010020b7980 */ /* 0x000162000c101900 */
[----:B------:R-:W-:Y:S05]  /*0a00*/  BRA `(.L_x_6) ;  /* 0x0000000000207947 */ /* 0x000fea0003800000 */
.L_x_5:
[----:B------:R-:W-:Y:S02]  /*0a10*/  ULDC.64 UR4, c[0x0][0x688] ;  /* 0x0001a20000047ab9 */ /* 0x000fe40000000a00 */
[----:B------:R-:W-:-:S04]  /*0a20*/  ISETP.NE.U32.AND P1, PT, RZ, UR4, PT ;  /* 0x00000004ff007c0c */ /* 0x000fc8000bf25070 */
[----:B------:R-:W-:-:S13]  /*0a30*/  ISETP.NE.AND.EX P1, PT, RZ, UR5, PT, P1 ;  /* 0x00000005ff007c0c */ /* 0x000fda000bf25310 */
[----:B------:R-:W-:Y:S05]  /*0a40*/  @!P1 BRA `(.L_x_7) ;  /* 0x00000000000c9947 */ /* 0x000fea0003800000 */
[----:B------:R-:W0:Y:S02]  /*0a50*/  LDC.64 R2, c[0x0][0x688] ;  /* 0x0001a200ff027b82 */ /* 0x000e240000000a00 */
[----:B0-----:R1:W5:Y:S01]  /*0a60*/  LDG.E R11, desc[UR16][R2.64] ;  /* 0x00000010020b7981 */ /* 0x001362000c1e1900 */
[----:B------:R-:W-:Y:S05]  /*0a70*/  BRA `(.L_x_6) ;  /* 0x0000000000047947 */ /* 0x000fea0003800000 */
.L_x_7:
[----:B------:R-:W2:Y:S02]  /*0a80*/  LDC R11, c[0x0][0x680] ;  /* 0x0001a000ff0b7b82 */ /* 0x000ea40000000800 */
.L_x_6:
[----:B------:R-:W-:Y:S02]  /*0a90*/  ULDC.64 UR4, c[0x0][0x6a0] ;  /* 0x0001a80000047ab9 */ /* 0x000fe40000000a00 */
[----:B------:R-:W-:-:S04]  /*0aa0*/  ISETP.NE.U32.AND P1, PT, RZ, UR4, PT ;  /* 0x00000004ff007c0c */ /* 0x000fc8000bf25070 */
[----:B------:R-:W-:-:S13]  /*0ab0*/  ISETP.NE.AND.EX P1, PT, RZ, UR5, PT, P1 ;  /* 0x00000005ff007c0c */ /* 0x000fda000bf25310 */
[----:B------:R-:W-:Y:S05]  /*0ac0*/  @!P1 BRA `(.L_x_8) ;  /* 0x00000000001c9947 */ /* 0x000fea0003800000 */
[----:B01----:R-:W0:Y:S02]  /*0ad0*/  LDC.64 R2, c[0x0][0x6a0] ;  /* 0x0001a800ff027b82 */ /* 0x003e240000000a00 */
[----:B0-----:R-:W3:Y:S02]  /*0ae0*/  LDG.E.64 R2, desc[UR16][R2.64] ;  /* 0x0000001002027981 */ /* 0x001ee4000c1e1b00 */
[----:B---3--:R-:W-:-:S04]  /*0af0*/  ISETP.NE.U32.AND P1, PT, R2, RZ, PT ;  /* 0x000000ff0200720c */ /* 0x008fc80003f25070 */
[----:B------:R-:W-:-:S13]  /*0b00*/  ISETP.NE.AND.EX P1, PT, R3, RZ, PT, P1 ;  /* 0x000000ff0300720c */ /* 0x000fda0003f25310 */
[----:B------:R-:W-:Y:S05]  /*0b10*/  @!P1 BRA `(.L_x_8) ;  /* 0x0000000000089947 */ /* 0x000fea0003800000 */
[----:B------:R0:W5:Y:S01]  /*0b20*/  LD.E R10, desc[UR16][R2.64] ;  /* 0x00000010020a7980 */ /* 0x000162000c101900 */
[----:B------:R-:W-:Y:S05]  /*0b30*/  BRA `(.L_x_9) ;  /* 0x0000000000207947 */ /* 0x000fea0003800000 */
.L_x_8:
[----:B------:R-:W-:Y:S02]  /*0b40*/  ULDC.64 UR4, c[0x0][0x690] ;  /* 0x0001a40000047ab9 */ /* 0x000fe40000000a00 */
[----:B------:R-:W-:-:S04]  /*0b50*/  ISETP.NE.U32.AND P1, PT, RZ, UR4, PT ;  /* 0x00000004ff007c0c */ /* 0x000fc8000bf25070 */
[----:B------:R-:W-:-:S13]  /*0b60*/  ISETP.NE.AND.EX P1, PT, RZ, UR5, PT, P1 ;  /* 0x00000005ff007c0c */ /* 0x000fda000bf25310 */
[----:B------:R-:W-:Y:S05]  /*0b70*/  @!P1 BRA `(.L_x_10) ;  /* 0x00000000000c9947 */ /* 0x000fea0003800000 */
[----:B01----:R-:W0:Y:S02]  /*0b80*/  LDC.64 R2, c[0x0][0x690] ;  /* 0x0001a400ff027b82 */ /* 0x003e240000000a00 */
[----:B0-----:R1:W5:Y:S01]  /*0b90*/  LDG.E R10, desc[UR16][R2.64] ;  /* 0x00000010020a7981 */ /* 0x001362000c1e1900 */
[----:B------:R-:W-:Y:S05]  /*0ba0*/  BRA `(.L_x_9) ;  /* 0x0000000000047947 */ /* 0x000fea0003800000 */
.L_x_10:
[----:B------:R-:W3:Y:S02]  /*0bb0*/  LDC R10, c[0x0][0x684] ;  /* 0x0001a100ff0a7b82 */ /* 0x000ee40000000800 */
.L_x_9:
[----:B------:R-:W4:Y:S01]  /*0bc0*/  LDC R0, c[0x0][0x75c] ;  /* 0x0001d700ff007b82 */ /* 0x000f220000000800 */
[----:B------:R-:W-:Y:S01]  /*0bd0*/  ULDC UR9, c[0x0][0x604] ;  /* 0x0001810000097ab9 */ /* 0x000fe20000000800 */
[----:B------:R-:W-:Y:S01]  /*0be0*/  ISETP.NE.AND P1, PT, R5, 0x2, PT ;  /* 0x000000020500780c */ /* 0x000fe20003f25270 */
[----:B------:R-:W-:Y:S01]  /*0bf0*/  UIADD3 UR9, UR9, 0x1f, URZ ;  /* 0x0000001f09097890 */ /* 0x000fe2000fffe03f */
[----:B------:R-:W-:Y:S01]  /*0c00*/  IMAD.U32 R4, RZ, RZ, UR13 ;  /* 0x0000000dff047e24 */ /* 0x000fe2000f8e00ff */
[----:B------:R-:W-:Y:S01]  /*0c10*/  UMOV UR5, URZ ;  /* 0x0000003f00057c82 */ /* 0x000fe20008000000 */
[----:B------:R-:W-:Y:S01]  /*0c20*/  UMOV UR4, URZ ;  /* 0x0000003f00047c82 */ /* 0x000fe20008000000 */
[----:B------:R-:W-:-:S04]  /*0c30*/  USHF.R.S32.HI UR10, URZ, 0x1f, UR9 ;  /* 0x0000001f3f0a7899 */ /* 0x000fc80008011409 */
[----:B------:R-:W-:Y:S01]  /*0c40*/  ULEA.HI UR10, UR10, UR9, URZ, 0x5 ;  /* 0x000000090a0a7291 */ /* 0x000fe2000f8f283f */
[----:B----4-:R-:W-:-:S13]  /*0c50*/  ISETP.NE.AND P4, PT, R0, 0x1, PT ;  /* 0x000000010000780c */ /* 0x010fda0003f85270 */
[----:B01----:R-:W0:Y:S01]  /*0c60*/  @P4 LDC R3, c[0x0][0x10] ;  /* 0x00000400ff034b82 */ /* 0x003e220000000800 */
[----:B------:R-:W-:Y:S02]  /*0c70*/  @P4 IMAD.MOV.U32 R17, RZ, RZ, RZ ;  /* 0x000000ffff114224 */ /* 0x000fe400078e00ff */
[----:B------:R-:W-:-:S05]  /*0c80*/  @P4 IMAD.MOV.U32 R5, RZ, RZ, RZ ;  /* 0x000000ffff054224 */ /* 0x000fca00078e00ff */
[----:B------:R-:W1:Y:S01]  /*0c90*/  @!P4 LDC R9, c[0x0][0xc] ;  /* 0x00000300ff09cb82 */ /* 0x000e620000000800 */
[----:B------:R-:W-:Y:S01]  /*0ca0*/  ULDC UR6, c[0x0][0xc] ;  /* 0x0000030000067ab9 */ /* 0x000fe20000000800 */
[----:B------:R-:W-:Y:S02]  /*0cb0*/  ULDC UR7, c[0x0][0x10] ;  /* 0x0000040000077ab9 */ /* 0x000fe40000000800 */
[----:B------:R-:W-:-:S04]  /*0cc0*/  UIMAD.WIDE.U32 UR6, UR6, UR7, URZ ;  /* 0x00000007060672a5 */ /* 0x000fc8000f8e003f */
[----:B------:R-:W4:Y:S01]  /*0cd0*/  LDC R8, c[0x0][0x14] ;  /* 0x00000500ff087b82 */ /* 0x000f220000000800 */
[----:B0-----:R-:W-:Y:S01]  /*0ce0*/  @P4 IMAD.WIDE.U32 R2, R3, UR13, R16 ;  /* 0x0000000d03024c25 */ /* 0x001fe2000f8e0010 */
[----:B------:R-:W-:-:S03]  /*0cf0*/  ULDC.64 UR12, c[0x0][0x750] ;  /* 0x0001d400000c7ab9 */ /* 0x000fc60000000a00 */
[----:B------:R-:W-:Y:S02]  /*0d00*/  @P4 IMAD.IADD R3, R3, 0x1, R5 ;  /* 0x0000000103034824 */ /* 0x000fe400078e0205 */
[----:B------:R-:W-:Y:S02]  /*0d10*/  IMAD.MOV.U32 R5, RZ, RZ, RZ ;  /* 0x000000ffff057224 */ /* 0x000fe400078e00ff */
[----:B-1----:R-:W-:-:S04]  /*0d20*/  @!P4 IMAD.WIDE.U32 R4, R16, R9, R4 ;  /* 0x000000091004c225 */ /* 0x002fc800078e0004 */
[----:B------:R-:W-:Y:S02]  /*0d30*/  @!P4 IMAD.MOV.U32 R2, RZ, RZ, R4 ;  /* 0x000000ffff02c224 */ /* 0x000fe400078e0004 */
[C---:B----4-:R-:W-:Y:S02]  /*0d40*/  IMAD R19, R8.reuse, UR7, RZ ;  /* 0x0000000708137c24 */ /* 0x050fe4000f8e02ff */
[----:B------:R-:W-:Y:S01]  /*0d50*/  IMAD.WIDE.U32 R8, R8, UR6, RZ ;  /* 0x0000000608087c25 */ /* 0x000fe2000f8e00ff */
[----:B------:R-:W-:-:S03]  /*0d60*/  USHF.R.S32.HI UR6, URZ, 0x5, UR10 ;  /* 0x000000053f067899 */ /* 0x000fc6000801140a */
[----:B------:R-:W-:Y:S02]  /*0d70*/  @!P4 IMAD.MOV.U32 R3, RZ, RZ, R5 ;  /* 0x000000ffff03c224 */ /* 0x000fe400078e0005 */
[----:B------:R-:W-:Y:S01]  /*0d80*/  IMAD.IADD R0, R9, 0x1, R19 ;  /* 0x0000000109007824 */ /* 0x000fe200078e0213 */
[----:B------:R-:W-:Y:S06]  /*0d90*/  @P1 BRA `(.L_x_11) ;  /* 0x0000000000201947 */ /* 0x000fec0003800000 */
[----:B------:R-:W-:Y:S01]  /*0da0*/  UISETP.GE.U32.AND UP0, UPT, UR6, 0x6, UPT ;  /* 0x000000060600788c */ /* 0x000fe2000bf06070 */
[----:B------:R-:W-:Y:S01]  /*0db0*/  IADD3 R2, P1, R2, R8, RZ ;  /* 0x0000000802027210 */ /* 0x000fe20007f3e0ff */
[----:B------:R-:W-:-:S04]  /*0dc0*/  UIMAD.WIDE.U32 UR4, UR6, -0x55555555, URZ ;  /* 0xaaaaaaab060478a5 */ /* 0x000fc8000f8e003f */
[----:B------:R-:W-:Y:S01]  /*0dd0*/  USHF.R.U32.HI UR5, URZ, 0x2, UR5 ;  /* 0x000000023f057899 */ /* 0x000fe20008011605 */
[----:B------:R-:W-:Y:S02]  /*0de0*/  IMAD.X R3, R0, 0x1, R3, P1 ;  /* 0x0000000100037824 */ /* 0x000fe400008e0603 */
[----:B------:R-:W-:Y:S02]  /*0df0*/  UMOV UR4, URZ ;  /* 0x0000003f00047c82 */ /* 0x000fe40008000000 */
[----:B------:R-:W-:Y:S02]  /*0e00*/  @UP0 ULOP3.LUT UR4, UR5, 0x1, URZ, 0xc0, !UPT ;  /* 0x0000000105040892 */ /* 0x000fe4000f8ec03f */
[----:B------:R-:W-:-:S12]  /*0e10*/  UIMAD UR5, UR5, -0x6, UR6 ;  /* 0xfffffffa050578a4 */ /* 0x000fd8000f8e0206 */
.L_x_11:
[----:B------:R-:W-:Y:S01]  /*0e20*/  ISETP.GE.U32.AND P1, PT, R2, UR12, PT ;  /* 0x0000000c02007c0c */ /* 0x000fe2000bf26070 */
[----:B------:R-:W-:Y:S01]  /*0e30*/  IMAD.MOV.U32 R6, RZ, RZ, -0x1 ;  /* 0xffffffffff067424 */ /* 0x000fe200078e00ff */
[----:B------:R-:W-:Y:S01]  /*0e40*/  PRMT R18, RZ, 0x7610, R18 ;  /* 0x00007610ff127816 */ /* 0x000fe20000000012 */
[----:B------:R-:W-:Y:S01]  /*0e50*/  IMAD.MOV.U32 R5, RZ, RZ, -0x1 ;  /* 0xffffffffff057424 */ /* 0x000fe200078e00ff */
[----:B------:R-:W-:Y:S01]  /*0e60*/  ISETP.GE.U32.AND.EX P1, PT, R3, UR13, PT, P1 ;  /* 0x0000000d03007c0c */ /* 0x000fe2000bf26110 */
[----:B------:R-:W-:-:S12]  /*0e70*/  IMAD.MOV.U32 R4, RZ, RZ, -0x1 ;  /* 0xffffffffff047424 */ /* 0x000fd800078e00ff */
[----:B------:R-:W-:Y:S05]  /*0e80*/  @P1 BRA `(.L_x_12) ;  /* 0x0000000400241947 */ /* 0x000fea0003800000 */
[----:B------:R-:W0:Y:S01]  /*0e90*/  LDC.64 R28, c[0x0][0x728] ;  /* 0x0001ca00ff1c7b82 */ /* 0x000e220000000a00 */
[----:B------:R-:W-:Y:S02]  /*0ea0*/  IMAD.MOV.U32 R4, RZ, RZ, R2 ;  /* 0x000000ffff047224 */ /* 0x000fe400078e0002 */
[----:B------:R-:W-:-:S05]  /*0eb0*/  IMAD.MOV.U32 R5, RZ, RZ, R3 ;  /* 0x000000ffff057224 */ /* 0x000fca00078e0003 */
[----:B------:R-:W1:Y:S08]  /*0ec0*/  LDC R6, c[0x0][0x730] ;  /* 0x0001cc00ff067b82 */ /* 0x000e700000000800 */
[----:B------:R-:W4:Y:S01]  /*0ed0*/  LDC.64 R30, c[0x0][0x720] ;  /* 0x0001c800ff1e7b82 */ /* 0x000f220000000a00 */
[----:B0-----:R-:W-:-:S04]  /*0ee0*/  ISETP.NE.U32.AND P1, PT, R28, RZ, PT ;  /* 0x000000ff1c00720c */ /* 0x001fc80003f25070 */
[----:B------:R-:W-:-:S13]  /*0ef0*/  ISETP.NE.AND.EX P1, PT, R29, RZ, PT, P1 ;  /* 0x000000ff1d00720c */ /* 0x000fda0003f25310 */
[----:B-1--4-:R-:W-:Y:S05]  /*0f00*/  @!P1 BRA `(.L_x_13) ;  /* 0x0000000000289947 */ /* 0x012fea0003800000 */
[----:B------:R-:W0:Y:S02]  /*0f10*/  LDC R21, c[0x0][0x734] ;  /* 0x0001cd00ff157b82 */ /* 0x000e240000000800 */
[----:B0-----:R-:W-:-:S05]  /*0f20*/  IADD3 R21, P1, R2, R21, RZ ;  /* 0x0000001502157210 */ /* 0x001fca0007f3e0ff */
[----:B------:R-:W-:-:S04]  /*0f30*/  IMAD.X R27, RZ, RZ, R3, P1 ;  /* 0x000000ffff1b7224 */ /* 0x000fc800008e0603 */
[----:B------:R-:W-:-:S04]  /*0f40*/  IMAD.WIDE.U32 R4, R27, R28, RZ ;  /* 0x0000001c1b047225 */ /* 0x000fc800078e00ff */
[----:B------:R-:W-:-:S04]  /*0f50*/  IMAD.WIDE.U32 R18, P1, R21, R29, R4 ;  /* 0x0000001d15127225 */ /* 0x000fc80007820004 */
[----:B------:R-:W-:-:S04]  /*0f60*/  IMAD.WIDE.U32 R4, R21, R28, RZ ;  /* 0x0000001c15047225 */ /* 0x000fc800078e00ff */
[----:B------:R-:W-:Y:S01]  /*0f70*/  IMAD.X R21, RZ, RZ, RZ, P1 ;  /* 0x000000ffff157224 */ /* 0x000fe200008e06ff */
[----:B------:R-:W-:Y:S01]  /*0f80*/  IADD3 RZ, P1, R5, R18, RZ ;  /* 0x0000001205ff7210 */ /* 0x000fe20007f3e0ff */
[----:B------:R-:W-:-:S04]  /*0f90*/  IMAD.MOV.U32 R20, RZ, RZ, R19 ;  /* 0x000000ffff147224 */ /* 0x000fc800078e0013 */
[----:B------:R-:W-:-:S08]  /*0fa0*/  IMAD.WIDE.U32.X R4, R27, R29, R20, P1 ;  /* 0x0000001d1b047225 */ /* 0x000fd000008e0414 */
.L_x_13:
[----:B------:R-:W0:Y:S01]  /*0fb0*/  LDC.64 R32, c[0x0][0x740] ;  /* 0x0001d000ff207b82 */ /* 0x000e220000000a00 */
[-CC-:B------:R-:W-:Y:S01]  /*0fc0*/  SHF.R.U64 R34, R4, R6.reuse, R5.reuse ;  /* 0x0000000604227219 */ /* 0x180fe20000001205 */
[----:B------:R-:W-:Y:S01]  /*0fd0*/  IMAD.MOV.U32 R37, RZ, RZ, 0x1 ;  /* 0x00000001ff257424 */ /* 0x000fe200078e00ff */
[----:B------:R-:W-:Y:S02]  /*0fe0*/  SHF.R.U32.HI R4, RZ, R6, R5 ;  /* 0x00000006ff047219 */ /* 0x000fe40000011605 */
[----:B------:R-:W-:-:S03]  /*0ff0*/  IADD3 R19, P1, RZ, -R34, RZ ;  /* 0x80000022ff137210 */ /* 0x000fc60007f3e0ff */
[----:B------:R-:W1:Y:S02]  /*1000*/  LDC R18, c[0x0][0x718] ;  /* 0x0001c600ff127b82 */ /* 0x000e640000000800 */
[----:B------:R-:W-:-:S04]  /*1010*/  IMAD.X R5, RZ, RZ, ~R4, P1 ;  /* 0x000000ffff057224 */ /* 0x000fc800008e0e04 */
[-C--:B------:R-:W-:Y:S02]  /*1020*/  IMAD R6, R5, R30.reuse, RZ ;  /* 0x0000001e05067224 */ /* 0x080fe400078e02ff */
[----:B------:R-:W4:Y:S01]  /*1030*/  LDC R21, c[0x0][0x708] ;  /* 0x0001c200ff157b82 */ /* 0x000f220000000800 */
[----:B------:R-:W-:-:S04]  /*1040*/  IMAD.WIDE.U32 R4, R19, R30, R2 ;  /* 0x0000001e13047225 */ /* 0x000fc800078e0002 */
[----:B------:R-:W-:-:S03]  /*1050*/  IMAD R19, R19, R31, R6 ;  /* 0x0000001f13137224 */ /* 0x000fc600078e0206 */
[----:B------:R-:W2:Y:S01]  /*1060*/  LDC R26, c[0x0][0x758] ;  /* 0x0001d600ff1a7b82 */ /* 0x000ea20000000800 */
[----:B------:R-:W-:Y:S01]  /*1070*/  IMAD.IADD R5, R5, 0x1, R19 ;  /* 0x0000000105057824 */ /* 0x000fe200078e0213 */
[----:B0-----:R-:W-:Y:S01]  /*1080*/  ISETP.NE.U32.AND P1, PT, R32, RZ, PT ;  /* 0x000000ff2000720c */ /* 0x001fe20003f25070 */
[----:B------:R-:W-:-:S03]  /*1090*/  IMAD.MOV.U32 R19, RZ, RZ, -0x1 ;  /* 0xffffffffff137424 */ /* 0x000fc600078e00ff */
[----:B------:R-:W-:Y:S02]  /*10a0*/  ISETP.NE.AND.EX P1, PT, R33, RZ, PT, P1 ;  /* 0x000000ff2100720c */ /* 0x000fe40003f25310 */
[----:B------:R-:W0:Y:S01]  /*10b0*/  LDC R31, c[0x0][0x700] ;  /* 0x0001c000ff1f7b82 */ /* 0x000e220000000800 */
[-CC-:B-1----:R-:W-:Y:S02]  /*10c0*/  SHF.R.U64 R29, R4, R18.reuse, R5.reuse ;  /* 0x00000012041d7219 */ /* 0x182fe40000001205 */
[----:B------:R-:W-:-:S05]  /*10d0*/  SHF.R.U32.HI R4, RZ, R18, R5 ;  /* 0x00000012ff047219 */ /* 0x000fca0000011605 */
[----:B------:R-:W1:Y:S01]  /*10e0*/  LDC R28, c[0x0][0x748] ;  /* 0x0001d200ff1c7b82 */ /* 0x000e620000000800 */
[-CC-:B----4-:R-:W-:Y:S02]  /*10f0*/  SHF.R.U64 R39, R29, R21.reuse, R4.reuse ;  /* 0x000000151d277219 */ /* 0x190fe40000001204 */
[----:B------:R-:W-:-:S05]  /*1100*/  SHF.R.U32.HI R5, RZ, R21, R4 ;  /* 0x00000015ff057219 */ /* 0x000fca0000011604 */
[----:B------:R-:W4:Y:S01]  /*1110*/  LDC R35, c[0x0][0x738] ;  /* 0x0001ce00ff237b82 */ /* 0x000f220000000800 */
[-C--:B--2---:R-:W-:Y:S02]  /*1120*/  SHF.L.U32 R4, R19, R26.reuse, RZ ;  /* 0x0000001a13047219 */ /* 0x084fe400000006ff */
[--C-:B------:R-:W-:Y:S02]  /*1130*/  SHF.R.U64 R36, R39, R26, R5.reuse ;  /* 0x0000001a27247219 */ /* 0x100fe40000001205 */
[----:B------:R-:W-:Y:S02]  /*1140*/  LOP3.LUT R6, RZ, R4, RZ, 0x33, !PT ;  /* 0x00000004ff067212 */ /* 0x000fe400078e33ff */
[----:B------:R-:W-:Y:S01]  /*1150*/  SHF.R.U32.HI R5, RZ, R26, R5 ;  /* 0x0000001aff057219 */ /* 0x000fe20000011605 */
[----:B------:R-:W2:Y:S01]  /*1160*/  LDC R30, c[0x0][0x710] ;  /* 0x0001c400ff1e7b82 */ /* 0x000ea20000000800 */
[----:B------:R-:W-:Y:S01]  /*1170*/  IMAD.MOV.U32 R4, RZ, RZ, R36 ;  /* 0x000000ffff047224 */ /* 0x000fe200078e0024 */
[----:B------:R-:W-:Y:S06]  /*1180*/  @!P1 BRA `(.L_x_14) ;  /* 0x0000000000289947 */ /* 0x000fec0003800000 */
[----:B------:R-:W3:Y:S02]  /*1190*/  LDC R21, c[0x0][0x74c] ;  /* 0x0001d300ff157b82 */ /* 0x000ee40000000800 */
[----:B---3--:R-:W-:-:S05]  /*11a0*/  IADD3 R21, P1, R36, R21, RZ ;  /* 0x0000001524157210 */ /* 0x008fca0007f3e0ff */
        /* <DEDUP_REMOVED lines=8> */
.L_x_14:
[----:B-1----:R-:W-:Y:S01]  /*1230*/  SHF.R.U64 R17, R4, R28, R5 ;  /* 0x0000001c04117219 */ /* 0x002fe20000001205 */
[----:B------:R-:W-:Y:S01]  /*1240*/  @P4 IMAD R23, R25, R24, R16 ;  /* 0x0000001819174224 */ /* 0x000fe200078e0210 */
[----:B------:R-:W-:Y:S02]  /*1250*/  SHF.L.U32 R4, R37, R26, RZ ;  /* 0x0000001a25047219 */ /* 0x000fe400000006ff */
[----:B------:R-:W-:Y:S01]  /*1260*/  LOP3.LUT R5, R39, R6, RZ, 0xc0, !PT ;  /* 0x0000000627057212 */ /* 0x000fe200078ec0ff */
[----:B0-----:R-:W-:Y:S02]  /*1270*/  VIADD R6, R31, 0xffffffff ;  /* 0xffffffff1f067836 */ /* 0x001fe40000000000 */
[----:B------:R-:W-:Y:S02]  /*1280*/  IMAD.MOV R18, RZ, RZ, -R17 ;  /* 0x000000ffff127224 */ /* 0x000fe400078e0a11 */
[----:B------:R-:W-:Y:S01]  /*1290*/  IMAD R16, R4, R17, R5 ;  /* 0x0000001104107224 */ /* 0x000fe200078e0205 */
[----:B------:R-:W-:Y:S01]  /*12a0*/  LOP3.LUT R17, R29, R6, RZ, 0xc0, !PT ;  /* 0x000000061d117212 */ /* 0x000fe200078ec0ff */
[----:B----4-:R-:W-:-:S02]  /*12b0*/  IMAD R4, R18, R35, R36 ;  /* 0x0000002312047224 */ /* 0x010fc400078e0224 */
[----:B--2---:R-:W-:Y:S02]  /*12c0*/  IMAD R6, R16, R30, R23 ;  /* 0x0000001e10067224 */ /* 0x004fe400078e0217 */
[----:B------:R-:W-:Y:S02]  /*12d0*/  IMAD R17, R4, R31, R17 ;  /* 0x0000001f04117224 */ /* 0x000fe400078e0211 */
[----:B------:R-:W-:Y:S02]  /*12e0*/  IMAD.MOV.U32 R18, RZ, RZ, 0x1 ;  /* 0x00000001ff127424 */ /* 0x000fe400078e00ff */
[----:B------:R-:W-:Y:S01]  /*12f0*/  IMAD.MOV.U32 R4, RZ, RZ, R34 ;  /* 0x000000ffff047224 */ /* 0x000fe200078e0022 */
[----:B------:R-:W-:Y:S02]  /*1300*/  SEL R5, R17, R6, !P4 ;  /* 0x0000000611057207 */ /* 0x000fe40006000000 */
[----:B------:R-:W-:-:S07]  /*1310*/  SEL R6, R6, R17, !P4 ;  /* 0x0000001106067207 */ /* 0x000fce0006000000 */
.L_x_12:
[----:B------:R-:W-:Y:S05]  /*1320*/  @!P3 BRA `(.L_x_15) ;  /* 0x00000000000cb947 */ /* 0x000fea0003800000 */
[----:B------:R-:W-:Y:S01]  /*1330*/  UCGABAR_WAIT ;  /* 0x0000000000007dc7 */ /* 0x000fe20008000000 */
[----:B------:R-:W-:Y:S01]  /*1340*/  CCTL.IVALL ;  /* 0x00000000ff00798f */ /* 0x000fe20002000000 */
[----:B------:R-:W-:Y:S05]  /*1350*/  BRA `(.L_x_16) ;  /* 0x0000000000047947 */ /* 0x000fea0003800000 */
.L_x_15:
[----:B------:R-:W-:Y:S06]  /*1360*/  BAR.SYNC.DEFER_BLOCKING 0x0 ;  /* 0x0000000000007b1d */ /* 0x000fec0000010000 */
.L_x_16:
[----:B------:R-:W-:Y:S05]  /*1370*/  @!P2 BRA `(.L_x_17) ;  /* 0x000000a40098a947 */ /* 0x000fea0003800000 */
[----:B------:R-:W-:-:S13]  /*1380*/  ISETP.GT.U32.AND P1, PT, R38, 0x1, PT ;  /* 0x000000012600780c */ /* 0x000fda0003f24070 */
[----:B------:R-:W-:Y:S05]  /*1390*/  @P1 EXIT ;  /* 0x000000000000194d */ /* 0x000fea0003800000 */
.L_x_18:
[----:B------:R-:W-:-:S08]  /*13a0*/  NOP ;  /* 0x0000000000007918 */ /* 0x000fd00000000000 */
[----:B------:R-:W0:Y:S02]  /*13b0*/  USETMAXREG.TRY_ALLOC.CTAPOOL UP0, 0xe8 ;  /* 0x000000e8000079c8 */ /* 0x000e240008000600 */
[----:B0-----:R-:W-:-:S13]  /*13c0*/  PLOP3.LUT P1, PT, PT, PT, UP0, 0x80, 0x0 ;  /* 0x000000000000781c */ /* 0x001fda0003f2f008 */
[----:B------:R-:W-:Y:S05]  /*13d0*/  @!P1 BRA `(.L_x_18) ;  /* 0xfffffffc00f09947 */ /* 0x000fea000383ffff */
[----:B------:R-:W-:-:S13]  /*13e0*/  LOP3.LUT P1, RZ, R18, 0xff, RZ, 0xc0, !PT ;  /* 0x000000ff12ff7812 */ /* 0x000fda000782c0ff */
[----:B------:R-:W-:Y:S05]  /*13f0*/  @!P1 EXIT ;  /* 0x000000000000994d */ /* 0x000fea0003800000 */
[CC--:B------:R-:W-:Y:S01]  /*1400*/  LEA.HI R16, R22.reuse, R15.reuse, RZ, 0x2 ;  /* 0x0000000f16107211 */ /* 0x0c0fe200078f10ff */
[----:B------:R-:W0:Y:S01]  /*1410*/  S2UR UR9, SR_CgaCtaId ;  /* 0x00000000000979c3 */ /* 0x000e220000008800 */
[-C--:B------:R-:W-:Y:S01]  /*1420*/  LEA.HI R13, R15, R15.reuse, RZ, 0x1 ;  /* 0x0000000f0f0d7211 */ /* 0x080fe200078f08ff */
[----:B------:R-:W-:Y:S01]  /*1430*/  UIADD3 UR10, UR8, -0x1, URZ ;  /* 0xffffffff080a7890 */ /* 0x000fe2000fffe03f */
[--C-:B------:R-:W-:Y:S01]  /*1440*/  SHF.R.S32.HI R17, RZ, 0x2, R16.reuse ;  /* 0x00000002ff117819 */ /* 0x100fe20000011410 */
[----:B------:R-:W-:Y:S01]  /*1450*/  UMOV UR7, 0x400 ;  /* 0x0000040000077882 */ /* 0x000fe20000000000 */
[----:B------:R-:W-:Y:S01]  /*1460*/  SHF.R.S32.HI R14, RZ, 0x1f, R16 ;  /* 0x0000001fff0e7819 */ /* 0x000fe20000011410 */
[----:B------:R-:W-:Y:S01]  /*1470*/  UISETP.NE.AND UP0, UPT, UR10, URZ, UPT ;  /* 0x0000003f0a00728c */ /* 0x000fe2000bf05270 */
[----:B------:R-:W-:Y:S01]  /*1480*/  LEA.HI R22, R22, R15, RZ, 0x5 ;  /* 0x0000000f16167211 */ /* 0x000fe200078f28ff */
[----:B------:R-:W-:Y:S01]  /*1490*/  ULDC UR11, c[0x0][0x284] ;  /* 0x0000a100000b7ab9 */ /* 0x000fe20000000800 */
[----:B------:R-:W-:Y:S01]  /*14a0*/  LEA.HI R14, R14, R17, RZ, 0x3 ;  /* 0x000000110e0e7211 */ /* 0x000fe200078f18ff */
[----:B------:R-:W-:Y:S01]  /*14b0*/  USHF.L.U32 UR18, UR6, 0x1, URZ ;  /* 0x0000000106127899 */ /* 0x000fe2000800063f */
[----:B------:R-:W-:-:S02]  /*14c0*/  SHF.R.S32.HI R22, RZ, 0x5, R22 ;  /* 0x00000005ff167819 */ /* 0x000fc40000011416 */
[----:B------:R-:W-:Y:S02]  /*14d0*/  LOP3.LUT R18, R14, 0xfffffff8, RZ, 0xc0, !PT ;  /* 0xfffffff80e127812 */ /* 0x000fe400078ec0ff */
[----:B------:R-:W-:Y:S02]  /*14e0*/  LOP3.LUT R14, R13, 0x7ffffe, RZ, 0xc0, !PT ;  /* 0x007ffffe0d0e7812 */ /* 0x000fe400078ec0ff */
[----:B------:R-:W-:Y:S01]  /*14f0*/  LOP3.LUT R165, R7, 0x1, RZ, 0xfc, !PT ;  /* 0x0000000107a57812 */ /* 0x000fe200078efcff */
[----:B------:R-:W-:Y:S01]  /*1500*/  IMAD.IADD R17, R17, 0x1, -R18 ;  /* 0x0000000111117824 */ /* 0x000fe200078e0a12 */
[----:B------:R-:W-:Y:S01]  /*1510*/  LOP3.LUT R18, R16, 0xfffffffc, RZ, 0xc0, !PT ;  /* 0xfffffffc10127812 */ /* 0x000fe200078ec0ff */
[C---:B------:R-:W-:Y:S02]  /*1520*/  IMAD.IADD R14, R15.reuse, 0x1, -R14 ;  /* 0x000000010f0e7824 */ /* 0x040fe400078e0a0e */
[C-C-:B------:R-:W-:Y:S02]  /*1530*/  IMAD R16, R22.reuse, -0x10, -R17.reuse ;  /* 0xfffffff016107824 */ /* 0x140fe400078e0a11 */
[----:B------:R-:W-:Y:S01]  /*1540*/  IMAD R14, R22, 0x2, R14 ;  /* 0x00000002160e7824 */ /* 0x000fe200078e020e */
[----:B0-----:R-:W-:Y:S01]  /*1550*/  ULEA UR7, UR9, UR7, 0x18 ;  /* 0x0000000709077291 */ /* 0x001fe2000f8ec03f */
[----:B------:R-:W-:Y:S01]  /*1560*/  IMAD.IADD R18, R15, 0x1, -R18 ;  /* 0x000000010f127824 */ /* 0x000fe200078e0a12 */
[----:B------:R-:W-:Y:S01]  /*1570*/  USHF.L.U32 UR9, UR10, 0x3, URZ ;  /* 0x000000030a097899 */ /* 0x000fe2000800063f */
[--C-:B------:R-:W-:Y:S01]  /*1580*/  IMAD R13, R14, 0x8, R17.reuse ;  /* 0x000000080e0d7824 */ /* 0x100fe200078e0211 */
[----:B------:R-:W-:Y:S01]  /*1590*/  USEL UR10, URZ, 0x1, UP0 ;  /* 0x000000013f0a7887 */ /* 0x000fe20008000000 */
[----:B------:R-:W-:Y:S01]  /*15a0*/  IMAD R14, R22, 0x10, R17 ;  /* 0x00000010160e7824 */ /* 0x000fe200078e0211 */
[----:B------:R-:W-:Y:S01]  /*15b0*/  VIMNMX R17, RZ, UR6, PT ;  /* 0x00000006ff117c48 */ /* 0x000fe2000bfe0100 */
[----:B------:R-:W-:Y:S01]  /*15c0*/  IMAD.SHL.U32 R13, R13, 0x40, RZ ;  /* 0x000000400d0d7824 */ /* 0x000fe200078e00ff */
[----:B------:R-:W-:Y:S01]  /*15d0*/  ULOP3.LUT UR9, UR9, 0x8, URZ, 0xc0, !UPT ;  /* 0x0000000809097892 */ /* 0x000fe2000f8ec03f */
[----:B------:R-:W-:Y:S01]  /*15e0*/  VIADD R16, R16, UR11 ;  /* 0x0000000b10107c36 */ /* 0x000fe20008000000 */
[----:B------:R-:W-:Y:S01]  /*15f0*/  UIADD3 UR19, UR7, 0x70, URZ ;  /* 0x0000007007137890 */ /* 0x000fe2000fffe03f */
[----:B------:R-:W-:Y:S01]  /*1600*/  IADD3 R17, -R17, UR6, RZ ;  /* 0x0000000611117c10 */ /* 0x000fe2000fffe1ff */
[----:B------:R-:W-:Y:S01]  /*1610*/  IMAD.U32 R164, RZ, RZ, UR10 ;  /* 0x0000000affa47e24 */ /* 0x000fe2000f8e00ff */
[----:B------:R-:W-:Y:S01]  /*1620*/  SHF.R.S32.HI R15, RZ, 0x1f, R14 ;  /* 0x0000001fff0f7819 */ /* 0x000fe2000001140e */
[----:B------:R-:W-:Y:S01]  /*1630*/  ULOP3.LUT UR20, UR9, 0x8, URZ, 0x3c, !UPT ;  /* 0x0000000809147892 */ /* 0x000fe2000f8e3c3f */
[----:B------:R-:W-:Y:S01]  /*1640*/  SHF.R.S32.HI R13, RZ, 0x3, R13 ;  /* 0x00000003ff0d7819 */ /* 0x000fe2000001140d */
[----:B------:R-:W-:-:S02]  /*1650*/  ULEA UR8, UR8, UR19, 0x3 ;  /* 0x0000001308087291 */ /* 0x000fc4000f8e183f */
[----:B------:R-:W-:-:S12]  /*1660*/  ULOP3.LUT UR9, UR9, 0x18, URZ, 0x3c, !UPT ;  /* 0x0000001809097892 */ /* 0x000fd8000f8e3c3f */
.L_x_285:
[----:B------:R-:W-:Y:S01]  /*1670*/  SHF.L.U32 R19, R164, 0x1f, RZ ;  /* 0x0000001fa4137819 */ /* 0x000fe200000006ff */
[----:B------:R-:W-:Y:S01]  /*1680*/  IMAD.MOV.U32 R151, RZ, RZ, RZ ;  /* 0x000000ffff977224 */ /* 0x000fe200078e00ff */
[----:B------:R-:W-:Y:S02]  /*1690*/  ISETP.GE.AND P2, PT, R17, 0x1, PT ;  /* 0x000000011100780c */ /* 0x000fe40003f46270 */
[----:B------:R-:W0:Y:S02]  /*16a0*/  SYNCS.PHASECHK.TRANS64.TRYWAIT P1, [UR8+-0x8], R19 ;  /* 0xfffff813ff0075a7 */ /* 0x000e240008020148 */
[----:B0-2345:R-:W-:Y:S09]  /*16b0*/  @!P1 BRA `(.L_x_19) ;  /* 0x000000b400589947 */ /* 0x03dff20003800000 */
.L_x_309:
[----:B------:R-:W-:Y:S02]  /*16c0*/  CS2R R24, SRZ ;  /* 0x0000000000187805 */ /* 0x000fe4000001ff00 */
[----:B------:R-:W-:Y:S02]  /*16d0*/  CS2R R26, SRZ ;  /* 0x00000000001a7805 */ /* 0x000fe4000001ff00 */
[----:B------:R-:W-:Y:S02]  /*16e0*/  CS2R R28, SRZ ;  /* 0x00000000001c7805 */ /* 0x000fe4000001ff00 */
[----:B------:R-:W-:Y:S02]  /*16f0*/  CS2R R30, SRZ ;  /* 0x00000000001e7805 */ /* 0x000fe4000001ff00 */
[----:B------:R-:W-:Y:S02]  /*1700*/  CS2R R32, SRZ ;  /* 0x0000000000207805 */ /* 0x000fe4000001ff00 */
[----:B------:R-:W-:-:S02]  /*1710*/  CS2R R34, SRZ ;  /* 0x0000000000227805 */ /* 0x000fc4000001ff00 */
        /* <DEDUP_REMOVED lines=56> */
[----:B------:R-:W-:Y:S01]  /*1aa0*/  CS2R R148, SRZ ;  /* 0x0000000000947805 */ /* 0x000fe2000001ff00 */
[----:B------:R-:W-:Y:S01]  /*1ab0*/  IMAD.MOV.U32 R150, RZ, RZ, RZ ;  /* 0x000000ffff967224 */ /* 0x000fe200078e00ff */
[----:B------:R-:W-:Y:S06]  /*1ac0*/  @!P2 BRA `(.L_x_20) ;  /* 0x0000000000f4a947 */ /* 0x000fec0003800000 */
[----:B0-----:R-:W-:Y:S01]  /*1ad0*/  IMAD.MOV.U32 R19, RZ, RZ, R17 ;  /* 0x000000ffff137224 */ /* 0x001fe200078e0011 */
[----:B------:R-:W-:Y:S01]  /*1ae0*/  UPLOP3.LUT UP0, UPT, UPT, UPT, UPT, 0x40, 0x0 ;  /* 0x000000000000789c */ /* 0x000fe20003f0e870 */
[----:B------:R-:W-:Y:S01]  /*1af0*/  IMAD.U32 R154, RZ, RZ, UR4 ;  /* 0x00000004ff9a7e24 */ /* 0x000fe2000f8e00ff */
[----:B------:R-:W-:Y:S01]  /*1b00*/  UMOV UR10, UR5 ;  /* 0x00000005000a7c82 */ /* 0x000fe20008000000 */
[----:B------:R-:W-:-:S08]  /*1b10*/  IMAD.U32 R20, RZ, RZ, UR5 ;  /* 0x00000005ff147e24 */ /* 0x000fd0000f8e00ff */
.L_x_27:
[----:B------:R-:W-:-:S13]  /*1b20*/  ISETP.NE.AND P2, PT, R165, 0x3, PT ;  /* 0x00000003a500780c */ /* 0x000fda0003f45270 */
[----:B01--4-:R-:W-:Y:S05]  /*1b30*/  @!P2 BRA `(.L_x_21) ;  /* 0x000000000004a947 */ /* 0x013fea0003800000 */
[----:B------:R-:W-:Y:S01]  /*1b40*/  BPT.TRAP 0x1 ;  /* 0x000000040000795c */ /* 0x000fe20000300000 */
.L_x_21:
[----:B------:R-:W-:Y:S01]  /*1b50*/  ULEA UR11, UR10, UR7, 0x3 ;  /* 0x000000070a0b7291 */ /* 0x000fe2000f8e183f */
[----:B------:R-:W-:-:S08]  /*1b60*/  SHF.L.U32 R22, R154, 0x1f, RZ ;  /* 0x0000001f9a167819 */ /* 0x000fd000000006ff */
[----:B------:R0:W1:Y:S01]  /*1b70*/  SYNCS.PHASECHK.TRANS64.TRYWAIT P1, [UR11], R22 ;  /* 0x00000016ff0075a7 */ /* 0x000062000802014b */
[----:B------:R-:W-:Y:S05]  /*1b80*/  @!P2 BRA `(.L_x_22) ;  /* 0x000000000004a947 */ /* 0x000fea0003800000 */
[----:B------:R-:W-:Y:S01]  /*1b90*/  BPT.TRAP 0x1 ;  /* 0x000000040000795c */ /* 0x000fe20000300000 */
.L_x_22:
[----:B------:R-:W-:-:S04]  /*1ba0*/  IMAD.U32 R152, RZ, RZ, UR10 ;  /* 0x0000000aff987e24 */ /* 0x000fc8000f8e00ff */
[----:B------:R-:W-:Y:S01]  /*1bb0*/  IMAD R21, R152, 0x200, R13 ;  /* 0x0000020098157824 */ /* 0x000fe200078e020d */
[----:B-1----:R-:W-:Y:S06]  /*1bc0*/  @P1 BRA `(.L_x_23) ;  /* 0x0000000000081947 */ /* 0x002fec0003800000 */
[----:B------:R-:W1:Y:S02]  /*1bd0*/  SYNCS.PHASECHK.TRANS64.TRYWAIT P1, [UR11], R22 ;  /* 0x00000016ff0075a7 */ /* 0x000e64000802014b */
[----:B-1----:R-:W-:Y:S05]  /*1be0*/  @!P1 BRA `(.L_x_24) ;  /* 0x000000b000249947 */ /* 0x002fea0003800000 */
.L_x_23:
[----:B------:R-:W4:Y:S01]  /*1bf0*/  LDS.64 R152, [R21+UR7+0x36180] ;  /* 0x0361800715987984 */ /* 0x000f220008000a00 */
[----:B------:R-:W-:Y:S02]  /*1c00*/  UIADD3 UR11, UR7, 0x180, URZ ;  /* 0x00000180070b7890 */ /* 0x000fe4000fffe03f */
[----:B------:R-:W-:Y:S02]  /*1c10*/  UIADD3 UR12, UR7, 0x6180, URZ ;  /* 0x00006180070c7890 */ /* 0x000fe4000fffe03f */
[----:B------:R-:W-:Y:S02]  /*1c20*/  USHF.R.U32.HI UR11, URZ, 0x4, UR11 ;  /* 0x000000043f0b7899 */ /* 0x000fe4000801160b */
[----:B------:R-:W-:Y:S02]  /*1c30*/  USHF.R.U32.HI UR12, URZ, 0x4, UR12 ;  /* 0x000000043f0c7899 */ /* 0x000fe4000801160c */
[----:B------:R-:W-:Y:S02]  /*1c40*/  ULOP3.LUT UR11, UR11, 0x3fff, URZ, 0xc0, !UPT ;  /* 0x00003fff0b0b7892 */ /* 0x000fe4000f8ec03f */
[----:B------:R-:W-:-:S02]  /*1c50*/  ULOP3.LUT UR12, UR12, 0x3fff, URZ, 0xc0, !UPT ;  /* 0x00003fff0c0c7892 */ /* 0x000fc4000f8ec03f */
[----:B------:R-:W-:Y:S02]  /*1c60*/  ULOP3.LUT UR11, UR11, 0x10000, URZ, 0xfc, !UPT ;  /* 0x000100000b0b7892 */ /* 0x000fe4000f8efc3f */
[----:B------:R-:W-:Y:S02]  /*1c70*/  ULOP3.LUT UR14, UR12, 0x10000, URZ, 0xfc, !UPT ;  /* 0x000100000c0e7892 */ /* 0x000fe4000f8efc3f */
[----:B------:R-:W-:Y:S02]  /*1c80*/  ULEA UR12, UR10, UR11, 0x8 ;  /* 0x0000000b0a0c7291 */ /* 0x000fe4000f8e403f */
[----:B------:R-:W-:Y:S01]  /*1c90*/  ULEA UR14, UR10, UR14, 0xb ;  /* 0x0000000e0a0e7291 */ /* 0x000fe2000f8e583f */
[----:B------:R-:W-:Y:S01]  /*1ca0*/  UMOV UR13, 0x80000020 ;  /* 0x80000020000d7882 */ /* 0x000fe20000000000 */
[----:B------:R-:W-:Y:S01]  /*1cb0*/  UMOV UR15, 0x40000040 ;  /* 0x40000040000f7882 */ /* 0x000fe20000000000 */
[----:B----4-:R-:W-:-:S06]  /*1cc0*/  WARPGROUP.ARRIVE ;  /* 0x00000000000079c5 */ /* 0x010fcc0000000000 */
[----:B------:R-:W-:Y:S01]  /*1cd0*/  HGMMA.SP.64x256x32.F32 R24, gdesc[UR12], R24, UP0, R152, 0x0 ;  /* 0x0be098000c1879f0 */ /* 0x000fe2000bf00a18 */
[----:B------:R-:W-:Y:S02]  /*1ce0*/  UIADD3 UR12, UR12, 0x2, URZ ;  /* 0x000000020c0c7890 */ /* 0x000fe4000fffe03f */
[----:B------:R-:W-:Y:S01]  /*1cf0*/  UIADD3 UR14, UR14, 0x4, URZ ;  /* 0x000000040e0e7890 */ /* 0x000fe2000fffe03f */
[----:B------:R-:W-:Y:S01]  /*1d00*/  UMOV UR13, 0x80000020 ;  /* 0x80000020000d7882 */ /* 0x000fe20000000000 */
[----:B------:R-:W-:-:S15]  /*1d10*/  UMOV UR15, 0x40000040 ;  /* 0x40000040000f7882 */ /* 0x000fde0000000000 */
[----:B------:R-:W-:-:S12]  /*1d20*/  NOP ;  /* 0x0000000000007918 */ /* 0x000fd80000000000 */
[----:B------:R-:W-:Y:S03]  /*1d30*/  HGMMA.SP.64x256x32.F32 R24, gdesc[UR12], R24, R153, 0x0, gsb0 ;  /* 0x0be099000c1879f0 */ /* 0x000fe60008000a18 */
[----:B------:R-:W-:Y:S02]  /*1d40*/  WARPGROUP.DEPBAR.LE gsb0, 0x0 ;  /* 0x00008000000079c5 */ /* 0x000fe40000010000 */
[----:B------:R-:W-:Y:S05]  /*1d50*/  @!P2 BRA `(.L_x_25) ;  /* 0x000000000004a947 */ /* 0x000fea0003800000 */
[----:B------:R-:W-:Y:S01]  /*1d60*/  BPT.TRAP 0x1 ;  /* 0x000000040000795c */ /* 0x000fe20000300000 */
.L_x_25:
[----:B------:R-:W-:Y:S02]  /*1d70*/  @P0 LEA R21, R20, UR7, 0x3 ;  /* 0x0000000714150c11 */ /* 0x000fe4000f8e18ff */
[----:B------:R-:W-:-:S03]  /*1d80*/  ISETP.GT.U32.AND P1, PT, R7, 0x1, PT ;  /* 0x000000010700780c */ /* 0x000fc60003f24070 */
[----:B------:R-:W-:-:S05]  /*1d90*/  @P0 VIADD R21, R21, 0x30 ;  /* 0x0000003015150836 */ /* 0x000fca0000000000 */
[----:B------:R-:W-:-:S04]  /*1da0*/  @P0 PRMT R21, R12, 0x654, R21 ;  /* 0x000006540c150816 */ /* 0x000fc80000000015 */
[----:B------:R4:W-:Y:S01]  /*1db0*/  @P0 SYNCS.ARRIVE.TRANS64.RED.A1T0 RZ, [R21+URZ], RZ ;  /* 0x000000ff15ff09a7 */ /* 0x0009e2000810043f */
[----:B------:R-:W-:Y:S05]  /*1dc0*/  @P1 BRA `(.L_x_26) ;  /* 0x0000000000041947 */ /* 0x000fea0003800000 */
[----:B------:R-:W-:Y:S01]  /*1dd0*/  BPT.TRAP 0x1 ;  /* 0x000000040000795c */ /* 0x000fe20000300000 */
.L_x_26:
[----:B------:R-:W-:Y:S01]  /*1de0*/  UIADD3 UR10, UR10, 0x1, URZ ;  /* 0x000000010a0a7890 */ /* 0x000fe2000fffe03f */
[C---:B------:R-:W-:Y:S01]  /*1df0*/  ISETP.GT.AND P2, PT, R19.reuse, 0x1, PT ;  /* 0x000000011300780c */ /* 0x040fe20003f44270 */
[----:B------:R-:W-:Y:S02]  /*1e00*/  VIADD R20, R20, 0x1 ;  /* 0x0000000114147836 */ /* 0x000fe40000000000 */
[----:B------:R-:W-:Y:S01]  /*1e10*/  UISETP.NE.AND UP0, UPT, UR10, 0x6, UPT ;  /* 0x000000060a00788c */ /* 0x000fe2000bf05270 */
[----:B------:R-:W-:Y:S02]  /*1e20*/  VIADD R19, R19, 0xffffffff ;  /* 0xffffffff13137836 */ /* 0x000fe40000000000 */
[C---:B------:R-:W-:Y:S01]  /*1e30*/  ISETP.NE.AND P1, PT, R20.reuse, 0x6, PT ;  /* 0x000000061400780c */ /* 0x040fe20003f25270 */
[----:B------:R-:W-:Y:S02]  /*1e40*/  USEL UR11, URZ, 0x1, UP0 ;  /* 0x000000013f0b7887 */ /* 0x000fe40008000000 */
[----:B------:R-:W-:Y:S01]  /*1e50*/  USEL UR10, UR10, URZ, UP0 ;  /* 0x0000003f0a0a7287 */ /* 0x000fe20008000000 */
[----:B------:R-:W-:Y:S01]  /*1e60*/  SEL R20, R20, RZ, P1 ;  /* 0x000000ff14147207 */ /* 0x000fe20000800000 */
[----:B------:R-:W-:-:S02]  /*1e70*/  UPLOP3.LUT UP0, UPT, UPT, UPT, UPT, 0x80, 0x0 ;  /* 0x000000000000789c */ /* 0x000fc40003f0f070 */
[----:B------:R-:W-:Y:S01]  /*1e80*/  LOP3.LUT R154, R154, UR11, RZ, 0x3c, !PT ;  /* 0x0000000b9a9a7c12 */ /* 0x000fe2000f8e3cff */
[----:B------:R-:W-:Y:S08]  /*1e90*/  @P2 BRA `(.L_x_27) ;  /* 0xfffffffc00202947 */ /* 0x000ff0000383ffff */
.L_x_20:
[----:B0-----:R-:W-:Y:S01]  /*1ea0*/  IMAD.U32 R20, RZ, RZ, UR20 ;  /* 0x00000014ff147e24 */ /* 0x001fe2000f8e00ff */
[----:B------:R-:W-:Y:S01]  /*1eb0*/  SHF.L.U32 R19, R164, 0x1f, RZ ;  /* 0x0000001fa4137819 */ /* 0x000fe200000006ff */
[----:B------:R-:W-:Y:S01]  /*1ec0*/  UIADD3 UR5, UR5, UR18, URZ ;  /* 0x0000001205057290 */ /* 0x000fe2000fffe03f */
[----:B------:R-:W0:Y:S01]  /*1ed0*/  LDC R152, c[0x0][0x288] ;  /* 0x0000a200ff987b82 */ /* 0x000e220000000800 */
[----:B------:R-:W-:Y:S01]  /*1ee0*/  UISETP.GE.U32.AND UP1, UPT, UR18, 0x6, UPT ;  /* 0x000000061200788c */ /* 0x000fe2000bf26070 */
[----:B------:R-:W-:Y:S01]  /*1ef0*/  SHF.R.S32.HI R154, RZ, 0x1f, R4 ;  /* 0x0000001fff9a7819 */ /* 0x000fe20000011404 */
[----:B------:R-:W-:Y:S02]  /*1f00*/  UISETP.GT.U32.AND UP0, UPT, UR5, 0x5, UPT ;  /* 0x000000050500788c */ /* 0x000fe4000bf04070 */
[----:B------:R-:W-:Y:S02]  /*1f10*/  UIMAD.WIDE.U32 UR10, UR5, -0x55555555, URZ ;  /* 0xaaaaaaab050a78a5 */ /* 0x000fe4000f8e003f */
[----:B------:R-:W-:Y:S01]  /*1f20*/  UISETP.LT.U32.AND UP0, UPT, UR18, 0x6, UP0 ;  /* 0x000000061200788c */ /* 0x000fe20008701070 */
[----:B------:R0:W-:Y:S01]  /*1f30*/  SYNCS.ARRIVE.TRANS64.A1T0 RZ, [R20+UR19], RZ ;  /* 0x000000ff14ff79a7 */ /* 0x0001e20008100013 */
[----:B------:R-:W-:-:S02]  /*1f40*/  WARPGROUP.DEPBAR.LE gsb0, 0x0 ;  /* 0x00008000000079c5 */ /* 0x000fc40000010000 */
[----:B------:R-:W-:Y:S02]  /*1f50*/  USEL UR12, URZ, 0x1, !UP0 ;  /* 0x000000013f0c7887 */ /* 0x000fe4000c000000 */
[----:B------:R-:W-:Y:S02]  /*1f60*/  USHF.R.U32.HI UR10, URZ, 0x2, UR11 ;  /* 0x000000023f0a7899 */ /* 0x000fe4000801160b */
[----:B------:R-:W-:Y:S01]  /*1f70*/  ULOP3.LUT UR4, UR4, UR12, URZ, 0x3c, !UPT ;  /* 0x0000000c04047292 */ /* 0x000fe2000f8e3c3f */
[----:B------:R-:W1:Y:S01]  /*1f80*/  SYNCS.PHASECHK.TRANS64.TRYWAIT P1, [UR8+0x8], R19 ;  /* 0x00000813ff0075a7 */ /* 0x000e620008020148 */
[----:B------:R-:W-:Y:S02]  /*1f90*/  UIMAD UR5, UR10, -0x6, UR5 ;  /* 0xfffffffa0a0578a4 */ /* 0x000fe4000f8e0205 */
[----:B------:R-:W-:Y:S01]  /*1fa0*/  @UP1 ULOP3.LUT UR4, UR4, 0x1, UR10, 0x78, !UPT ;  /* 0x0000000104041892 */ /* 0x000fe2000f8e780a */
[----:B01----:R-:W-:Y:S11]  /*1fb0*/  @!P1 BRA `(.L_x_28) ;  /* 0x000000ac00489947 */ /* 0x003ff60003800000 */
.L_x_310:
[----:B------:R-:W-:Y:S01]  /*1fc0*/  ULDC.64 UR10, c[0x0][0x6d0] ;  /* 0x0001b400000a7ab9 */ /* 0x000fe20000000a00 */
[----:B------:R-:W-:Y:S02]  /*1fd0*/  IMAD.SHL.U32 R158, R6, 0x40, RZ ;  /* 0x00000040069e7824 */ /* 0x000fe400078e00ff */
[----:B0-----:R-:W-:Y:S02]  /*1fe0*/  IMAD R19, R154, UR10, RZ ;  /* 0x0000000a9a137c24 */ /* 0x001fe4000f8e02ff */
[C---:B------:R-:W-:Y:S01]  /*1ff0*/  IMAD.WIDE.U32 R22, R4.reuse, UR10, R14 ;  /* 0x0000000a04167c25 */ /* 0x040fe2000f8e000e */
[----:B------:R-:W-:Y:S01]  /*2000*/  ULDC UR10, c[0x0][0x284] ;  /* 0x0000a100000a7ab9 */ /* 0x000fe20000000800 */
[----:B------:R-:W-:Y:S02]  /*2010*/  SHF.R.S32.HI R159, RZ, 0x1f, R158 ;  /* 0x0000001fff9f7819 */ /* 0x000fe4000001149e */
[----:B------:R-:W-:Y:S01]  /*2020*/  IMAD R153, R4, UR11, R19 ;  /* 0x0000000b04997c24 */ /* 0x000fe2000f8e0213 */
[C---:B------:R-:W-:Y:S01]  /*2030*/  ISETP.GE.AND P1, PT, R158.reuse, UR10, PT ;  /* 0x0000000a9e007c0c */ /* 0x040fe2000bf26270 */
[----:B------:R-:W-:Y:S01]  /*2040*/  IMAD.SHL.U32 R19, R5, 0x100, RZ ;  /* 0x0000010005137824 */ /* 0x000fe200078e00ff */
[----:B------:R-:W-:Y:S01]  /*2050*/  IADD3 R22, P2, R158, R22, RZ ;  /* 0x000000169e167210 */ /* 0x000fe20007f5e0ff */
[----:B----4-:R-:W-:-:S03]  /*2060*/  IMAD.WIDE R20, R18, 0x2, RZ ;  /* 0x0000000212147825 */ /* 0x010fc600078e02ff */
[----:B------:R-:W-:Y:S01]  /*2070*/  ISETP.GE.OR P1, PT, R19, R152, P1 ;  /* 0x000000981300720c */ /* 0x000fe20000f26670 */
[----:B------:R-:W-:Y:S01]  /*2080*/  IMAD R6, R18, -0x2, R152 ;  /* 0xfffffffe12067824 */ /* 0x000fe200078e0298 */
[----:B------:R-:W-:Y:S01]  /*2090*/  IADD3.X R23, R159, R23, R153, P2, !PT ;  /* 0x000000179f177210 */ /* 0x000fe200017fe499 */
[----:B------:R-:W-:-:S04]  /*20a0*/  IMAD.WIDE R162, R5, 0x100, R20 ;  /* 0x0000010005a27825 */ /* 0x000fc800078e0214 */
[----:B------:R-:W-:-:S06]  /*20b0*/  IMAD.IADD R5, R6, 0x1, -R19 ;  /* 0x0000000106057824 */ /* 0x000fcc00078e0a13 */
[----:B------:R-:W-:Y:S05]  /*20c0*/  @P1 BRA `(.L_x_29) ;  /* 0x0000009000a41947 */ /* 0x000fea0003800000 */
[----:B------:R-:W0:Y:S01]  /*20d0*/  LDC.64 R20, c[0x0][0x6c8] ;  /* 0x0001b200ff147b82 */ /* 0x000e220000000a00 */
[----:B---3-5:R-:W-:Y:S01]  /*20e0*/  FSETP.NEU.AND P2, PT, R10, RZ, PT ;  /* 0x000000ff0a00720b */ /* 0x028fe20003f4d000 */
[----:B------:R-:W-:Y:S01]  /*20f0*/  IMAD.IADD R166, R16, 0x1, -R158 ;  /* 0x0000000110a67824 */ /* 0x000fe200078e0a9e */
[----:B------:R-:W-:Y:S01]  /*2100*/  ISETP.GT.AND P1, PT, R5, RZ, PT ;  /* 0x000000ff0500720c */ /* 0x000fe20003f24270 */
[----:B------:R-:W-:Y:S03]  /*2110*/  BSSY B0, `(.L_x_29) ;  /* 0x0000924000007945 */ /* 0x000fe60003800000 */
[----:B------:R-:W-:Y:S01]  /*2120*/  ISETP.GT.AND P5, PT, R166, RZ, P1 ;  /* 0x000000ffa600720c */ /* 0x000fe20000fa4270 */
[-C--:B0-----:R-:W-:Y:S02]  /*2130*/  IMAD R6, R163, R20.reuse, RZ ;  /* 0x00000014a3067224 */ /* 0x081fe400078e02ff */
[----:B------:R-:W-:-:S04]  /*2140*/  IMAD.WIDE.U32 R168, R162, R20, R22 ;  /* 0x00000014a2a87225 */ /* 0x000fc800078e0016 */
[----:B------:R-:W-:-:S04]  /*2150*/  IMAD R19, R162, R21, R6 ;  /* 0x00000015a2137224 */ /* 0x000fc800078e0206 */
[----:B------:R-:W-:Y:S01]  /*2160*/  IMAD.IADD R173, R169, 0x1, R19 ;  /* 0x00000001a9ad7824 */ /* 0x000fe200078e0213 */
[----:B------:R-:W-:Y:S06]  /*2170*/  @!P2 BRA `(.L_x_30) ;  /* 0x000000640068a947 */ /* 0x000fec0003800000 */
[----:B------:R-:W-:Y:S01]  /*2180*/  ULDC.64 UR10, c[0x0][0x6b8] ;  /* 0x0001ae00000a7ab9 */ /* 0x000fe20000000a00 */
[----:B------:R-:W-:Y:S01]  /*2190*/  ULDC.64 UR14, c[0x0][0x6b0] ;  /* 0x0001ac00000e7ab9 */ /* 0x000fe20000000a00 */
[----:B------:R-:W-:Y:S01]  /*21a0*/  IMAD.WIDE.U32 R22, R4, UR10, R14 ;  /* 0x0000000a04167c25 */ /* 0x000fe2000f8e000e */
[----:B------:R-:W-:Y:S01]  /*21b0*/  ULDC.64 UR22, c[0x0][0x6a8] ;  /* 0x0001aa0000167ab9 */ /* 0x000fe20000000a00 */
[----:B------:R-:W0:Y:S01]  /*21c0*/  LDC.64 R160, c[0x0][0x6b0] ;  /* 0x0001ac00ffa07b82 */ /* 0x000e220000000a00 */
[----:B------:R-:W-:Y:S01]  /*21d0*/  ULDC.64 UR12, c[0x0][0x6c0] ;  /* 0x0001b000000c7ab9 */ /* 0x000fe20000000a00 */
[----:B------:R-:W-:Y:S01]  /*21e0*/  IMAD R19, R154, UR10, RZ ;  /* 0x0000000a9a137c24 */ /* 0x000fe2000f8e02ff */
[----:B------:R-:W-:-:S03]  /*21f0*/  IADD3 R154, P2, R158, R22, RZ ;  /* 0x000000169e9a7210 */ /* 0x000fc60007f5e0ff */
[----:B------:R-:W-:Y:S02]  /*2200*/  IMAD R167, R4, UR11, R19 ;  /* 0x0000000b04a77c24 */ /* 0x000fe4000f8e0213 */
[----:B------:R-:W-:-:S03]  /*2210*/  IMAD R19, R163, UR14, RZ ;  /* 0x0000000ea3137c24 */ /* 0x000fc6000f8e02ff */
[----:B------:R-:W-:Y:S01]  /*2220*/  IADD3.X R155, R159, R23, R167, P2, !PT ;  /* 0x000000179f9b7210 */ /* 0x000fe200017fe4a7 */
[C---:B------:R-:W-:Y:S02]  /*2230*/  IMAD R169, R162.reuse, UR15, R19 ;  /* 0x0000000fa2a97c24 */ /* 0x040fe4000f8e0213 */
[----:B------:R-:W-:-:S04]  /*2240*/  IMAD.WIDE.U32 R22, R162, UR14, R154 ;  /* 0x0000000ea2167c25 */ /* 0x000fc8000f8e009a */
[----:B------:R-:W-:Y:S01]  /*2250*/  IMAD.IADD R19, R23, 0x1, R169 ;  /* 0x0000000117137824 */ /* 0x000fe200078e02a9 */
[----:B------:R-:W-:-:S04]  /*2260*/  LEA R152, P2, R22, UR22, 0x2 ;  /* 0x0000001616987c11 */ /* 0x000fc8000f8410ff */
[----:B------:R-:W-:-:S05]  /*2270*/  LEA.HI.X R153, R22, UR23, R19, 0x2, P2 ;  /* 0x0000001716997c11 */ /* 0x000fca00090f1413 */
[----:B------:R-:W3:Y:S01]  /*2280*/  @P5 LDG.E.LTC128B R19, desc[UR16][R152.64] ;  /* 0x0000001098135981 */ /* 0x000ee2000c1e1920 */
[----:B------:R-:W-:Y:S01]  /*2290*/  IMAD.WIDE.U32 R156, R162, UR14, R158 ;  /* 0x0000000ea29c7c25 */ /* 0x000fe2000f8e009e */
[----:B------:R-:W-:Y:S01]  /*22a0*/  LEA R22, P2, R168, UR12, 0x2 ;  /* 0x0000000ca8167c11 */ /* 0x000fe2000f8410ff */
[----:B------:R-:W-:Y:S02]  /*22b0*/  BSSY B1, `(.L_x_31) ;  /* 0x0000016000017945 */ /* 0x000fe40003800000 */
[----:B0-----:R-:W-:Y:S01]  /*22c0*/  IMAD.WIDE.U32 R170, R162, UR14, R160 ;  /* 0x0000000ea2aa7c25 */ /* 0x001fe2000f8e00a0 */
[----:B------:R-:W-:Y:S02]  /*22d0*/  IADD3 R160, P3, R14, R156, RZ ;  /* 0x0000009c0ea07210 */ /* 0x000fe40007f7e0ff */
[----:B------:R-:W-:Y:S01]  /*22e0*/  LEA.HI.X R23, R168, UR13, R173, 0x2, P2 ;  /* 0x0000000da8177c11 */ /* 0x000fe200090f14ad */
[----:B------:R-:W-:Y:S01]  /*22f0*/  IMAD.IADD R173, R169, 0x1, R171 ;  /* 0x00000001a9ad7824 */ /* 0x000fe200078e02ab */
[----:B------:R-:W-:-:S02]  /*2300*/  IADD3.X R161, R15, R169, R157, P3, !PT ;  /* 0x000000a90fa17210 */ /* 0x000fc40001ffe49d */
[----:B------:R-:W-:Y:S02]  /*2310*/  ISETP.GT.AND P2, PT, R5, 0x1, PT ;  /* 0x000000010500780c */ /* 0x000fe40003f44270 */
[----:B------:R-:W-:Y:S01]  /*2320*/  IADD3 R6, P3, R154, R170, RZ ;  /* 0x000000aa9a067210 */ /* 0x000fe20007f7e0ff */
[----:B------:R-:W-:Y:S01]  /*2330*/  IMAD.WIDE.U32 R160, R4, UR10, R160 ;  /* 0x0000000a04a07c25 */ /* 0x000fe2000f8e00a0 */
[----:B------:R-:W-:-:S03]  /*2340*/  LEA R156, P6, R20, R22, 0x2 ;  /* 0x00000016149c7211 */ /* 0x000fc600078c10ff */
[----:B------:R-:W-:Y:S01]  /*2350*/  IMAD.X R155, R173, 0x1, R155, P3 ;  /* 0x00000001ad9b7824 */ /* 0x000fe200018e069b */
[----:B------:R-:W-:Y:S01]  /*2360*/  LEA R154, P3, R6, UR22, 0x2 ;  /* 0x00000016069a7c11 */ /* 0x000fe2000f8610ff */
[----:B------:R-:W-:-:S03]  /*2370*/  IMAD.IADD R161, R167, 0x1, R161 ;  /* 0x00000001a7a17824 */ /* 0x000fc600078e02a1 */
[----:B------:R-:W-:Y:S02]  /*2380*/  LEA.HI.X R155, R6, UR23, R155, 0x2, P3 ;  /* 0x00000017069b7c11 */ /* 0x000fe400098f149b */
[----:B------:R-:W-:Y:S01]  /*2390*/  LEA R162, P3, R160, UR22, 0x2 ;  /* 0x00000016a0a27c11 */ /* 0x000fe2000f8610ff */
[----:B---3--:R-:W-:-:S04]  /*23a0*/  FMUL R163, R19, R10 ;  /* 0x0000000a13a37220 */ /* 0x008fc80000400000 */
[----:B--2---:R-:W-:Y:S01]  /*23b0*/  FFMA R169, R24, R11, R163 ;  /* 0x0000000b18a97223 */ /* 0x004fe200000000a3 */
[----:B------:R-:W-:-:S04]  /*23c0*/  LEA.HI.X R163, R160, UR23, R161, 0x2, P3 ;  /* 0x00000017a0a37c11 */ /* 0x000fc800098f14a1 */
[----:B------:R0:W-:Y:S01]  /*23d0*/  @P5 STG.E desc[UR16][R22.64], R169 ;  /* 0x000000a916005986 */ /* 0x0001e2000c101910 */
[----:B------:R-:W-:-:S13]  /*23e0*/  ISETP.GT.AND P5, PT, R166, RZ, P2 ;  /* 0x000000ffa600720c */ /* 0x000fda00017a4270 */
[----:B0-----:R-:W-:Y:S05]  /*23f0*/  @!P5 BRA `(.L_x_32) ;  /* 0x000000000004d947 */ /* 0x001fea0003800000 */
[----:B------:R0:W5:Y:S02]  /*2400*/  LDG.E.LTC128B R19, desc[UR16][R154.64] ;  /* 0x000000109a137981 */ /* 0x000164000c1e1920 */
.L_x_32:
[----:B------:R-:W-:Y:S05]  /*2410*/  BSYNC B1 ;  /* 0x0000000000017941 */ /* 0x000fea0003800000 */
.L_x_31:
[----:B-----5:R-:W-:Y:S01]  /*2420*/  FMUL R6, R19, R10 ;  /* 0x0000000a13067220 */ /* 0x020fe20000400000 */
[----:B------:R-:W-:Y:S01]  /*2430*/  LEA.HI.X R157, R20, R23, R21, 0x2, P6 ;  /* 0x00000017149d7211 */ /* 0x000fe200030f1415 */
[----:B------:R-:W-:Y:S01]  /*2440*/  BSSY B1, `(.L_x_33) ;  /* 0x0000008000017945 */ /* 0x000fe20003800000 */
[----:B------:R-:W-:Y:S01]  /*2450*/  ISETP.GT.AND P3, PT, R166, 0x8, P1 ;  /* 0x00000008a600780c */ /* 0x000fe20000f64270 */
[----:B------:R-:W-:Y:S01]  /*2460*/  FFMA R161, R25, R11, R6 ;  /* 0x0000000b19a17223 */ /* 0x000fe20000000006 */
[----:B------:R-:W-:-:S04]  /*2470*/  IADD3 R24, P1, P6, R14, R170, R158 ;  /* 0x000000aa0e187210 */ /* 0x000fc80007e3e09e */
[----:B------:R1:W-:Y:S01]  /*2480*/  @P5 STG.E desc[UR16][R156.64], R161 ;  /* 0x000000a19c005986 */ /* 0x0003e2000c101910 */
[----:B------:R-:W-:-:S06]  /*2490*/  IADD3.X R25, R15, R173, R159, P1, P6 ;  /* 0x000000ad0f197210 */ /* 0x000fcc0000fec49f */
[----:B------:R-:W-:Y:S05]  /*24a0*/  @!P3 BRA `(.L_x_34) ;  /* 0x000000000004b947 */ /* 0x000fea0003800000 */
[----:B------:R2:W5:Y:S02]  /*24b0*/  LDG.E.LTC128B R19, desc[UR16][R162.64+0x20] ;  /* 0x00002010a2137981 */ /* 0x000564000c1e1920 */
.L_x_34:
[----:B------:R-:W-:Y:S05]  /*24c0*/  BSYNC B1 ;  /* 0x0000000000017941 */ /* 0x000fea0003800000 */
.L_x_33:
[----:B-----5:R-:W-:Y:S01]  /*24d0*/  FMUL R159, R19, R10 ;  /* 0x0000000a139f7220 */ /* 0x020fe20000400000 */
[----:B------:R-:W-:Y:S01]  /*24e0*/  ISETP.GT.AND P2, PT, R166, 0x8, P2 ;  /* 0x00000008a600780c */ /* 0x000fe20001744270 */
[----:B------:R-:W-:Y:S01]  /*24f0*/  IMAD.WIDE.U32 R24, R4, UR10, R24 ;  /* 0x0000000a04187c25 */ /* 0x000fe2000f8e0018 */
[----:B------:R-:W-:-:S03]  /*2500*/  ISETP.GT.AND P1, PT, R5, 0x8, PT ;  /* 0x000000080500780c */ /* 0x000fc60003f24270 */
[----:B-1----:R-:W-:Y:S01]  /*2510*/  FFMA R161, R26, R11, R159 ;  /* 0x0000000b1aa17223 */ /* 0x002fe2000000009f */
[----:B------:R-:W-:Y:S01]  /*2520*/  USHF.L.U64.HI UR13, UR14, 0x5, UR15 ;  /* 0x000000050e0d7899 */ /* 0x000fe2000801020f */
[----:B------:R-:W-:Y:S01]  /*2530*/  IMAD.IADD R25, R167, 0x1, R25 ;  /* 0x00000001a7197824 */ /* 0x000fe200078e0219 */
[----:B------:R-:W-:Y:S01]  /*2540*/  LEA R158, P6, R24, UR22, 0x2 ;  /* 0x00000016189e7c11 */ /* 0x000fe2000f8c10ff */
[----:B------:R-:W-:Y:S01]  /*2550*/  USHF.L.U32 UR12, UR14, 0x5, URZ ;  /* 0x000000050e0c7899 */ /* 0x000fe2000800063f */
[----:B------:R1:W-:Y:S01]  /*2560*/  @P3 STG.E desc[UR16][R22.64+0x20], R161 ;  /* 0x000020a116003986 */ /* 0x0003e2000c101910 */
[----:B------:R-:W-:Y:S01]  /*2570*/  BSSY B1, `(.L_x_35) ;  /* 0x0000005000017945 */ /* 0x000fe20003800000 */
[----:B------:R-:W-:Y:S02]  /*2580*/  ISETP.GT.AND P5, PT, R166, RZ, P1 ;  /* 0x000000ffa600720c */ /* 0x000fe40000fa4270 */
[----:B------:R-:W-:Y:S01]  /*2590*/  LEA.HI.X R159, R24, UR23, R25, 0x2, P6 ;  /* 0x00000017189f7c11 */ /* 0x000fe2000b0f1419 */
[----:B------:R-:W-:Y:S10]  /*25a0*/  @!P2 BRA `(.L_x_36) ;  /* 0x000000000004a947 */ /* 0x000ff40003800000 */
[----:B------:R3:W5:Y:S02]  /*25b0*/  LDG.E.LTC128B R19, desc[UR16][R158.64+0x20] ;  /* 0x000020109e137981 */ /* 0x000764000c1e1920 */
.L_x_36:
[----:B------:R-:W-:Y:S05]  /*25c0*/  BSYNC B1 ;  /* 0x0000000000017941 */ /* 0x000fea0003800000 */
.L_x_35:
[----:B-----5:R-:W-:Y:S01]  /*25d0*/  FMUL R4, R19, R10 ;  /* 0x0000000a13047220 */ /* 0x020fe20000400000 */
[----:B---3--:R-:W-:Y:S01]  /*25e0*/  IADD3 R158, P3, R152, UR12, RZ ;  /* 0x0000000c989e7c10 */ /* 0x008fe2000ff7e0ff */
[----:B--2---:R-:W-:Y:S02]  /*25f0*/  IMAD.MOV.U32 R163, RZ, RZ, R19 ;  /* 0x000000ffffa37224 */ /* 0x004fe400078e0013 */
[----:B------:R-:W-:Y:S01]  /*2600*/  FFMA R167, R27, R11, R4 ;  /* 0x0000000b1ba77223 */ /* 0x000fe20000000004 */
[----:B------:R-:W-:Y:S01]  /*2610*/  @P2 IMAD.MOV.U32 R24, RZ, RZ, R156 ;  /* 0x000000ffff182224 */ /* 0x000fe200078e009c */
[----:B------:R-:W-:Y:S01]  /*2620*/  IADD3.X R159, R153, UR13, RZ, P3, !PT ;  /* 0x0000000d999f7c10 */ /* 0x000fe20009ffe4ff */
[----:B------:R-:W-:-:S05]  /*2630*/  @P2 IMAD.MOV.U32 R25, RZ, RZ, R157 ;  /* 0x000000ffff192224 */ /* 0x000fca00078e009d */
[----:B------:R2:W-:Y:S04]  /*2640*/  @P2 STG.E desc[UR16][R24.64+0x20], R167 ;  /* 0x000020a718002986 */ /* 0x0005e8000c101910 */
[----:B------:R-:W3:Y:S01]  /*2650*/  @P5 LDG.E.LTC128B R163, desc[UR16][R158.64] ;  /* 0x000000109ea35981 */ /* 0x000ee2000c1e1920 */
[C---:B------:R-:W-:Y:S01]  /*2660*/  IMAD.SHL.U32 R4, R20.reuse, 0x20, RZ ;  /* 0x0000002014047824 */ /* 0x040fe200078e00ff */
[----:B------:R-:W-:Y:S01]  /*2670*/  SHF.L.U64.HI R6, R20, 0x5, R21 ;  /* 0x0000000514067819 */ /* 0x000fe20000010215 */
[----:B------:R-:W-:Y:S01]  /*2680*/  BSSY B1, `(.L_x_37) ;  /* 0x000000c000017945 */ /* 0x000fe20003800000 */
[----:B------:R-:W-:Y:S02]  /*2690*/  ISETP.GT.AND P3, PT, R5, 0x9, PT ;  /* 0x000000090500780c */ /* 0x000fe40003f64270 */
[----:B------:R-:W-:-:S02]  /*26a0*/  IADD3 R160, P6, R4, R22, RZ ;  /* 0x0000001604a07210 */ /* 0x000fc40007fde0ff */
[----:B------:R-:W-:-:S03]  /*26b0*/  ISETP.GT.AND P2, PT, R166, RZ, P3 ;  /* 0x000000ffa600720c */ /* 0x000fc60001f44270 */
[----:B-1----:R-:W-:Y:S01]  /*26c0*/  IMAD.X R161, R6, 0x1, R23, P6 ;  /* 0x0000000106a17824 */ /* 0x002fe200030e0617 */
[----:B------:R-:W-:-:S04]  /*26d0*/  IADD3 R26, P6, R154, UR12, RZ ;  /* 0x0000000c9a1a7c10 */ /* 0x000fc8000ffde0ff */
[----:B------:R-:W-:Y:S01]  /*26e0*/  IADD3.X R27, R155, UR13, RZ, P6, !PT ;  /* 0x0000000d9b1b7c10 */ /* 0x000fe2000b7fe4ff */
[----:B---3--:R-:W-:-:S04]  /*26f0*/  FMUL R19, R163, R10 ;  /* 0x0000000aa3137220 */ /* 0x008fc80000400000 */
[----:B------:R-:W-:-:S05]  /*2700*/  FFMA R19, R28, R11, R19 ;  /* 0x0000000b1c137223 */ /* 0x000fca0000000013 */
[----:B------:R2:W-:Y:S01]  /*2710*/  @P5 STG.E desc[UR16][R160.64], R19 ;  /* 0x00000013a0005986 */ /* 0x0005e2000c101910 */
[----:B------:R-:W-:Y:S05]  /*2720*/  @!P2 BRA `(.L_x_38) ;  /* 0x000000000004a947 */ /* 0x000fea0003800000 */
[----:B------:R1:W5:Y:S02]  /*2730*/  LDG.E.LTC128B R163, desc[UR16][R26.64] ;  /* 0x000000101aa37981 */ /* 0x000364000c1e1920 */
.L_x_38:
[----:B------:R-:W-:Y:S05]  /*2740*/  BSYNC B1 ;  /* 0x0000000000017941 */ /* 0x000fea0003800000 */
.L_x_37:
[----:B------:R-:W-:Y:S01]  /*2750*/  UIADD3 UR10, UP0, UR12, 0x20, URZ ;  /* 0x000000200c0a7890 */ /* 0x000fe2000ff1e03f */
[----:B------:R-:W-:Y:S01]  /*2760*/  ISETP.GT.AND P1, PT, R166, 0x8, P1 ;  /* 0x00000008a600780c */ /* 0x000fe20000f24270 */
[----:B-----5:R-:W-:Y:S01]  /*2770*/  FMUL R20, R163, R10 ;  /* 0x0000000aa3147220 */ /* 0x020fe20000400000 */
[----:B--2---:R-:W-:Y:S01]  /*2780*/  IADD3 R24, P5, R4, R156, RZ ;  /* 0x0000009c04187210 */ /* 0x004fe20007fbe0ff */
[----:B------:R-:W-:Y:S01]  /*2790*/  UIADD3.X UR11, URZ, UR13, URZ, UP0, !UPT ;  /* 0x0000000d3f0b7290 */ /* 0x000fe200087fe43f */
[----:B------:R-:W-:Y:S01]  /*27a0*/  IMAD.MOV.U32 R167, RZ, RZ, R163 ;  /* 0x000000ffffa77224 */ /* 0x000fe200078e00a3 */
[----:B------:R-:W-:Y:S01]  /*27b0*/  IADD3 R28, P6, R152, UR10, RZ ;  /* 0x0000000a981c7c10 */ /* 0x000fe2000ffde0ff */
[----:B------:R-:W-:Y:S01]  /*27c0*/  FFMA R169, R29, R11, R20 ;  /* 0x0000000b1da97223 */ /* 0x000fe20000000014 */
[----:B------:R-:W-:Y:S02]  /*27d0*/  IMAD.X R25, R6, 0x1, R157, P5 ;  /* 0x0000000106197824 */ /* 0x000fe400028e069d */
[----:B------:R-:W-:-:S03]  /*27e0*/  IADD3.X R29, R153, UR11, RZ, P6, !PT ;  /* 0x0000000b991d7c10 */ /* 0x000fc6000b7fe4ff */
[----:B------:R2:W-:Y:S04]  /*27f0*/  @P2 STG.E desc[UR16][R24.64], R169 ;  /* 0x000000a918002986 */ /* 0x0005e8000c101910 */
[----:B------:R-:W3:Y:S01]  /*2800*/  @P1 LDG.E.LTC128B R167, desc[UR16][R28.64] ;  /* 0x000000101ca71981 */ /* 0x000ee2000c1e1920 */
[----:B------:R-:W-:Y:S01]  /*2810*/  IADD3 R20, P2, R4, 0x20, RZ ;  /* 0x0000002004147810 */ /* 0x000fe20007f5e0ff */
[----:B------:R-:W-:Y:S01]  /*2820*/  BSSY B1, `(.L_x_39) ;  /* 0x000000e000017945 */ /* 0x000fe20003800000 */
[----:B------:R-:W-:Y:S02]  /*2830*/  ISETP.GT.AND P5, PT, R166, 0x8, P3 ;  /* 0x00000008a600780c */ /* 0x000fe40001fa4270 */
[----:B------:R-:W-:Y:S01]  /*2840*/  IADD3 R22, P6, R20, R22, RZ ;  /* 0x0000001614167210 */ /* 0x000fe20007fde0ff */
[----:B------:R-:W-:Y:S01]  /*2850*/  IMAD.X R19, RZ, RZ, R6, P2 ;  /* 0x000000ffff137224 */ /* 0x000fe200010e0606 */
[----:B------:R-:W-:-:S02]  /*2860*/  IADD3 R152, P3, R154, UR10, RZ ;  /* 0x0000000a9a987c10 */ /* 0x000fc4000ff7e0ff */
[----:B------:R-:W-:Y:S01]  /*2870*/  ISETP.GT.AND P2, PT, R5, 0x10, PT ;  /* 0x000000100500780c */ /* 0x000fe20003f44270 */
[----:B------:R-:W-:Y:S01]  /*2880*/  IMAD.X R23, R19, 0x1, R23, P6 ;  /* 0x0000000113177824 */ /* 0x000fe200030e0617 */
[----:B------:R-:W-:Y:S02]  /*2890*/  IADD3 R162, P6, R20, R156, RZ ;  /* 0x0000009c14a27210 */ /* 0x000fe40007fde0ff */
[----:B------:R-:W-:Y:S01]  /*28a0*/  IADD3.X R153, R155, UR11, RZ, P3, !PT ;  /* 0x0000000b9b997c10 */ /* 0x000fe20009ffe4ff */
[----:B---3--:R-:W-:-:S04]  /*28b0*/  FMUL R21, R167, R10 ;  /* 0x0000000aa7157220 */ /* 0x008fc80000400000 */
[----:B------:R-:W-:-:S05]  /*28c0*/  FFMA R21, R30, R11, R21 ;  /* 0x0000000b1e157223 */ /* 0x000fca0000000015 */
[----:B------:R2:W-:Y:S01]  /*28d0*/  @P1 STG.E desc[UR16][R22.64], R21 ;  /* 0x0000001516001986 */ /* 0x0005e2000c101910 */
[----:B------:R-:W-:Y:S05]  /*28e0*/  @!P5 BRA `(.L_x_40) ;  /* 0x000000000004d947 */ /* 0x000fea0003800000 */
[----:B------:R3:W5:Y:S02]  /*28f0*/  LDG.E.LTC128B R167, desc[UR16][R152.64] ;  /* 0x0000001098a77981 */ /* 0x000764000c1e1920 */
.L_x_40:
[----:B------:R-:W-:Y:S05]  /*2900*/  BSYNC B1 ;  /* 0x0000000000017941 */ /* 0x000fea0003800000 */
.L_x_39:
[----:B--2--5:R-:W-:Y:S01]  /*2910*/  FMUL R22, R167, R10 ;  /* 0x0000000aa7167220 */ /* 0x024fe20000400000 */
[----:B------:R-:W-:Y:S01]  /*2920*/  IMAD.X R163, R19, 0x1, R157, P6 ;  /* 0x0000000113a37824 */ /* 0x000fe200030e069d */
[----:B------:R-:W-:Y:S01]  /*2930*/  ISETP.GT.AND P3, PT, R166, RZ, P2 ;  /* 0x000000ffa600720c */ /* 0x000fe20001764270 */
[----:B------:R-:W-:Y:S01]  /*2940*/  BSSY B1, `(.L_x_41) ;  /* 0x0000008000017945 */ /* 0x000fe20003800000 */
[----:B------:R-:W-:Y:S01]  /*2950*/  FFMA R21, R31, R11, R22 ;  /* 0x0000000b1f157223 */ /* 0x000fe20000000016 */
[----:B------:R-:W-:Y:S02]  /*2960*/  IADD3 R30, P1, R158, UR12, RZ ;  /* 0x0000000c9e1e7c10 */ /* 0x000fe4000ff3e0ff */
[----:B------:R-:W-:Y:S02]  /*2970*/  IADD3 R28, P6, R160, R4, RZ ;  /* 0x00000004a01c7210 */ /* 0x000fe40007fde0ff */
[----:B------:R2:W-:Y:S01]  /*2980*/  @P5 STG.E desc[UR16][R162.64], R21 ;  /* 0x00000015a2005986 */ /* 0x0005e2000c101910 */
[----:B------:R-:W-:-:S05]  /*2990*/  IADD3.X R31, R159, UR13, RZ, P1, !PT ;  /* 0x0000000d9f1f7c10 */ /* 0x000fca0008ffe4ff */
[----:B------:R-:W-:Y:S05]  /*29a0*/  @!P3 BRA `(.L_x_42) ;  /* 0x000000000004b947 */ /* 0x000fea0003800000 */
[----:B------:R4:W5:Y:S02]  /*29b0*/  LDG.E.LTC128B R167, desc[UR16][R30.64] ;  /* 0x000000101ea77981 */ /* 0x000964000c1e1920 */
.L_x_42:
[----:B------:R-:W-:Y:S05]  /*29c0*/  BSYNC B1 ;  /* 0x0000000000017941 */ /* 0x000fea0003800000 */
.L_x_41:
[----:B------:R-:W-:Y:S01]  /*29d0*/  ISETP.GT.AND P1, PT, R5, 0x11, PT ;  /* 0x000000110500780c */ /* 0x000fe20003f24270 */
[----:B--2--5:R-:W-:Y:S01]  /*29e0*/  FMUL R21, R167, R10 ;  /* 0x0000000aa7157220 */ /* 0x024fe20000400000 */
[----:B------:R-:W-:Y:S01]  /*29f0*/  IMAD.X R29, R161, 0x1, R6, P6 ;  /* 0x00000001a11d7824 */ /* 0x000fe200030e0606 */
[----:B------:R-:W-:Y:S01]  /*2a00*/  BSSY B1, `(.L_x_43) ;  /* 0x0000009000017945 */ /* 0x000fe20003800000 */
[----:B------:R-:W-:Y:S01]  /*2a10*/  ISETP.GT.AND P5, PT, R166, RZ, P1 ;  /* 0x000000ffa600720c */ /* 0x000fe20000fa4270 */
[----:B------:R-:W-:Y:S01]  /*2a20*/  FFMA R21, R32, R11, R21 ;  /* 0x0000000b20157223 */ /* 0x000fe20000000015 */
[----:B------:R-:W-:-:S04]  /*2a30*/  IADD3 R22, P6, R24, R4, RZ ;  /* 0x0000000418167210 */ /* 0x000fc80007fde0ff */
[----:B------:R2:W-:Y:S01]  /*2a40*/  @P3 STG.E desc[UR16][R28.64], R21 ;  /* 0x000000151c003986 */ /* 0x0005e2000c101910 */
[----:B---3--:R-:W-:-:S04]  /*2a50*/  IADD3 R152, P3, R26, UR12, RZ ;  /* 0x0000000c1a987c10 */ /* 0x008fc8000ff7e0ff */
[----:B------:R-:W-:Y:S02]  /*2a60*/  IADD3.X R153, R27, UR13, RZ, P3, !PT ;  /* 0x0000000d1b997c10 */ /* 0x000fe40009ffe4ff */
[----:B------:R-:W-:Y:S07]  /*2a70*/  @!P5 BRA `(.L_x_44) ;  /* 0x000000000004d947 */ /* 0x000fee0003800000 */
[----:B------:R3:W5:Y:S02]  /*2a80*/  LDG.E.LTC128B R167, desc[UR16][R152.64] ;  /* 0x0000001098a77981 */ /* 0x000764000c1e1920 */
.L_x_44:
[----:B------:R-:W-:Y:S05]  /*2a90*/  BSYNC B1 ;  /* 0x0000000000017941 */ /* 0x000fea0003800000 */
.L_x_43:
[----:B-----5:R-:W-:Y:S01]  /*2aa0*/  FMUL R32, R167, R10 ;  /* 0x0000000aa7207220 */ /* 0x020fe20000400000 */
[----:B------:R-:W-:Y:S01]  /*2ab0*/  IMAD.X R23, R25, 0x1, R6, P6 ;  /* 0x0000000119177824 */ /* 0x000fe200030e0606 */
[----:B------:R-:W-:Y:S01]  /*2ac0*/  ISETP.GT.AND P3, PT, R166, 0x8, P2 ;  /* 0x00000008a600780c */ /* 0x000fe20001764270 */
[----:B------:R-:W-:Y:S01]  /*2ad0*/  BSSY B1, `(.L_x_45) ;  /* 0x0000007000017945 */ /* 0x000fe20003800000 */
[----:B--2---:R-:W-:Y:S01]  /*2ae0*/  FFMA R21, R33, R11, R32 ;  /* 0x0000000b21157223 */ /* 0x004fe20000000020 */
[----:B------:R-:W-:-:S04]  /*2af0*/  IADD3 R32, P2, R158, UR10, RZ ;  /* 0x0000000a9e207c10 */ /* 0x000fc8000ff5e0ff */
[----:B------:R2:W-:Y:S01]  /*2b00*/  @P5 STG.E desc[UR16][R22.64], R21 ;  /* 0x0000001516005986 */ /* 0x0005e2000c101910 */
[----:B------:R-:W-:-:S05]  /*2b10*/  IADD3.X R33, R159, UR11, RZ, P2, !PT ;  /* 0x0000000b9f217c10 */ /* 0x000fca00097fe4ff */
[----:B------:R-:W-:Y:S05]  /*2b20*/  @!P3 BRA `(.L_x_46) ;  /* 0x000000000004b947 */ /* 0x000fea0003800000 */
[----:B------:R0:W5:Y:S02]  /*2b30*/  LDG.E.LTC128B R167, desc[UR16][R32.64] ;  /* 0x0000001020a77981 */ /* 0x000164000c1e1920 */
.L_x_46:
[----:B------:R-:W-:Y:S05]  /*2b40*/  BSYNC B1 ;  /* 0x0000000000017941 */ /* 0x000fea0003800000 */
.L_x_45:
[----:B0-----:R-:W-:Y:S01]  /*2b50*/  IADD3 R32, P5, R20, R160, RZ ;  /* 0x000000a014207210 */ /* 0x001fe20007fbe0ff */
[----:B--2--5:R-:W-:Y:S01]  /*2b60*/  FMUL R21, R167, R10 ;  /* 0x0000000aa7157220 */ /* 0x024fe20000400000 */
[----:B------:R-:W-:Y:S01]  /*2b70*/  ISETP.GT.AND P1, PT, R166, 0x8, P1 ;  /* 0x00000008a600780c */ /* 0x000fe20000f24270 */
[----:B------:R-:W-:Y:S01]  /*2b80*/  BSSY B1, `(.L_x_47) ;  /* 0x000000a000017945 */ /* 0x000fe20003800000 */
[----:B-1----:R-:W-:Y:S01]  /*2b90*/  IADD3 R26, P6, R26, UR10, RZ ;  /* 0x0000000a1a1a7c10 */ /* 0x002fe2000ffde0ff */
[----:B------:R-:W-:Y:S01]  /*2ba0*/  FFMA R21, R34, R11, R21 ;  /* 0x0000000b22157223 */ /* 0x000fe20000000015 */
[----:B------:R-:W-:Y:S01]  /*2bb0*/  IMAD.X R33, R19, 0x1, R161, P5 ;  /* 0x0000000113217824 */ /* 0x000fe200028e06a1 */
[----:B------:R-:W-:Y:S02]  /*2bc0*/  ISETP.GT.AND P2, PT, R5, 0x18, PT ;  /* 0x000000180500780c */ /* 0x000fe40003f44270 */
[----:B------:R-:W-:Y:S02]  /*2bd0*/  IADD3 R154, P5, R20, R24, RZ ;  /* 0x00000018149a7210 */ /* 0x000fe40007fbe0ff */
[----:B------:R0:W-:Y:S01]  /*2be0*/  @P3 STG.E desc[UR16][R32.64], R21 ;  /* 0x0000001520003986 */ /* 0x0001e2000c101910 */
[----:B------:R-:W-:-:S03]  /*2bf0*/  IADD3.X R27, R27, UR11, RZ, P6, !PT ;  /* 0x0000000b1b1b7c10 */ /* 0x000fc6000b7fe4ff */
[----:B------:R-:W-:Y:S07]  /*2c00*/  @!P1 BRA `(.L_x_48) ;  /* 0x0000000000049947 */ /* 0x000fee0003800000 */
[----:B------:R1:W5:Y:S02]  /*2c10*/  LDG.E.LTC128B R167, desc[UR16][R26.64] ;  /* 0x000000101aa77981 */ /* 0x000364000c1e1920 */
.L_x_48:
[----:B------:R-:W-:Y:S05]  /*2c20*/  BSYNC B1 ;  /* 0x0000000000017941 */ /* 0x000fea0003800000 */
.L_x_47:
[----:B-----5:R-:W-:Y:S01]  /*2c30*/  FMUL R24, R167, R10 ;  /* 0x0000000aa7187220 */ /* 0x020fe20000400000 */
[----:B------:R-:W-:Y:S01]  /*2c40*/  IMAD.X R155, R19, 0x1, R25, P5 ;  /* 0x00000001139b7824 */ /* 0x000fe200028e0619 */
[----:B------:R-:W-:Y:S01]  /*2c50*/  ISETP.GT.AND P3, PT, R166, RZ, P2 ;  /* 0x000000ffa600720c */ /* 0x000fe20001764270 */
[----:B------:R-:W-:Y:S01]  /*2c60*/  BSSY B1, `(.L_x_49) ;  /* 0x0000008000017945 */ /* 0x000fe20003800000 */
[----:B------:R-:W-:Y:S01]  /*2c70*/  FFMA R35, R35, R11, R24 ;  /* 0x0000000b23237223 */ /* 0x000fe20000000018 */
[----:B0-----:R-:W-:Y:S02]  /*2c80*/  IADD3 R32, P6, R30, UR12, RZ ;  /* 0x0000000c1e207c10 */ /* 0x001fe4000ffde0ff */
[----:B-1----:R-:W-:Y:S02]  /*2c90*/  IADD3 R26, P5, R28, R4, RZ ;  /* 0x000000041c1a7210 */ /* 0x002fe40007fbe0ff */
[----:B------:R0:W-:Y:S01]  /*2ca0*/  @P1 STG.E desc[UR16][R154.64], R35 ;  /* 0x000000239a001986 */ /* 0x0001e2000c101910 */
[----:B------:R-:W-:-:S05]  /*2cb0*/  IADD3.X R33, R31, UR13, RZ, P6, !PT ;  /* 0x0000000d1f217c10 */ /* 0x000fca000b7fe4ff */
[----:B------:R-:W-:Y:S05]  /*2cc0*/  @!P3 BRA `(.L_x_50) ;  /* 0x000000000004b947 */ /* 0x000fea0003800000 */
[----:B------:R1:W5:Y:S02]  /*2cd0*/  LDG.E.LTC128B R167, desc[UR16][R32.64] ;  /* 0x0000001020a77981 */ /* 0x000364000c1e1920 */
.L_x_50:
[----:B------:R-:W-:Y:S05]  /*2ce0*/  BSYNC B1 ;  /* 0x0000000000017941 */ /* 0x000fea0003800000 */
.L_x_49:
[----:B------:R-:W-:Y:S01]  /*2cf0*/  ISETP.GT.AND P1, PT, R5, 0x19, PT ;  /* 0x000000190500780c */ /* 0x000fe20003f24270 */
[----:B------:R-:W-:Y:S02]  /*2d00*/  IMAD.X R27, R29, 0x1, R6, P5 ;  /* 0x000000011d1b7824 */ /* 0x000fe400028e0606 */
[----:B-----5:R-:W-:Y:S01]  /*2d10*/  FMUL R21, R167, R10 ;  /* 0x0000000aa7157220 */ /* 0x020fe20000400000 */
[----:B------:R-:W-:Y:S01]  /*2d20*/  BSSY B1, `(.L_x_51) ;  /* 0x0000009000017945 */ /* 0x000fe20003800000 */
[----:B------:R-:W-:Y:S02]  /*2d30*/  ISETP.GT.AND P5, PT, R166, RZ, P1 ;  /* 0x000000ffa600720c */ /* 0x000fe40000fa4270 */
[----:B------:R-:W-:Y:S01]  /*2d40*/  FFMA R21, R36, R11, R21 ;  /* 0x0000000b24157223 */ /* 0x000fe20000000015 */
[----:B------:R-:W-:-:S04]  /*2d50*/  IADD3 R24, P6, R22, R4, RZ ;  /* 0x0000000416187210 */ /* 0x000fc80007fde0ff */
[----:B------:R2:W-:Y:S01]  /*2d60*/  @P3 STG.E desc[UR16][R26.64], R21 ;  /* 0x000000151a003986 */ /* 0x0005e2000c101910 */
[----:B------:R-:W-:-:S04]  /*2d70*/  IADD3 R34, P3, R152, UR12, RZ ;  /* 0x0000000c98227c10 */ /* 0x000fc8000ff7e0ff */
[----:B0-----:R-:W-:Y:S01]  /*2d80*/  IADD3.X R35, R153, UR13, RZ, P3, !PT ;  /* 0x0000000d99237c10 */ /* 0x001fe20009ffe4ff */
[----:B------:R-:W-:Y:S08]  /*2d90*/  @!P5 BRA `(.L_x_52) ;  /* 0x000000000004d947 */ /* 0x000ff00003800000 */
[----:B------:R0:W5:Y:S02]  /*2da0*/  LDG.E.LTC128B R167, desc[UR16][R34.64] ;  /* 0x0000001022a77981 */ /* 0x000164000c1e1920 */
.L_x_52:
[----:B------:R-:W-:Y:S05]  /*2db0*/  BSYNC B1 ;  /* 0x0000000000017941 */ /* 0x000fea0003800000 */
.L_x_51:
[----:B-----5:R-:W-:Y:S01]  /*2dc0*/  FMUL R36, R167, R10 ;  /* 0x0000000aa7247220 */ /* 0x020fe20000400000 */
[----:B------:R-:W-:Y:S01]  /*2dd0*/  IMAD.X R25, R23, 0x1, R6, P6 ;  /* 0x0000000117197824 */ /* 0x000fe200030e0606 */
[----:B------:R-:W-:Y:S01]  /*2de0*/  ISETP.GT.AND P3, PT, R166, 0x8, P2 ;  /* 0x00000008a600780c */ /* 0x000fe20001764270 */
[----:B------:R-:W-:Y:S01]  /*2df0*/  BSSY B1, `(.L_x_53) ;  /* 0x0000007000017945 */ /* 0x000fe20003800000 */
[----:B------:R-:W-:Y:S01]  /*2e00*/  FFMA R37, R37, R11, R36 ;  /* 0x0000000b25257223 */ /* 0x000fe20000000024 */
[----:B----4-:R-:W-:-:S04]  /*2e10*/  IADD3 R30, P2, R30, UR10, RZ ;  /* 0x0000000a1e1e7c10 */ /* 0x010fc8000ff5e0ff */
[----:B------:R4:W-:Y:S01]  /*2e20*/  @P5 STG.E desc[UR16][R24.64], R37 ;  /* 0x0000002518005986 */ /* 0x0009e2000c101910 */
[----:B------:R-:W-:-:S05]  /*2e30*/  IADD3.X R31, R31, UR11, RZ, P2, !PT ;  /* 0x0000000b1f1f7c10 */ /* 0x000fca00097fe4ff */
[----:B------:R-:W-:Y:S05]  /*2e40*/  @!P3 BRA `(.L_x_54) ;  /* 0x000000000004b947 */ /* 0x000fea0003800000 */
[----:B------:R0:W5:Y:S02]  /*2e50*/  LDG.E.LTC128B R167, desc[UR16][R30.64] ;  /* 0x000000101ea77981 */ /* 0x000164000c1e1920 */
.L_x_54:
[----:B------:R-:W-:Y:S05]  /*2e60*/  BSYNC B1 ;  /* 0x0000000000017941 */ /* 0x000fea0003800000 */
.L_x_53:
[----:B------:R-:W-:Y:S01]  /*2e70*/  IADD3 R28, P5, R28, R20, RZ ;  /* 0x000000141c1c7210 */ /* 0x000fe20007fbe0ff */
[----:B--2--5:R-:W-:Y:S01]  /*2e80*/  FMUL R21, R167, R10 ;  /* 0x0000000aa7157220 */ /* 0x024fe20000400000 */
[----:B------:R-:W-:Y:S01]  /*2e90*/  ISETP.GT.AND P1, PT, R166, 0x8, P1 ;  /* 0x00000008a600780c */ /* 0x000fe20000f24270 */
[----:B------:R-:W-:Y:S01]  /*2ea0*/  BSSY B1, `(.L_x_55) ;  /* 0x000000a000017945 */ /* 0x000fe20003800000 */
[----:B0-----:R-:W-:Y:S01]  /*2eb0*/  IADD3 R30, P6, R152, UR10, RZ ;  /* 0x0000000a981e7c10 */ /* 0x001fe2000ffde0ff */
        /* <DEDUP_REMOVED lines=8> */
.L_x_56:
[----:B------:R-:W-:Y:S05]  /*2f40*/  BSYNC B1 ;  /* 0x0000000000017941 */ /* 0x000fea0003800000 */
.L_x_55:
[----:B-----5:R-:W-:Y:S01]  /*2f50*/  FMUL R22, R167, R10 ;  /* 0x0000000aa7167220 */ /* 0x020fe20000400000 */
[----:B----4-:R-:W-:Y:S01]  /*2f60*/  IMAD.X R37, R23, 0x1, R19, P5 ;  /* 0x0000000117257824 */ /* 0x010fe200028e0613 */
[----:B------:R-:W-:Y:S01]  /*2f70*/  ISETP.GT.AND P3, PT, R166, RZ, P2 ;  /* 0x000000ffa600720c */ /* 0x000fe20001764270 */
[----:B------:R-:W-:Y:S01]  /*2f80*/  BSSY B1, `(.L_x_57) ;  /* 0x0000008000017945 */ /* 0x000fe20003800000 */
[----:B0-----:R-:W-:Y:S01]  /*2f90*/  FFMA R21, R39, R11, R22 ;  /* 0x0000000b27157223 */ /* 0x001fe20000000016 */
[----:B------:R-:W-:Y:S02]  /*2fa0*/  IADD3 R38, P6, R32, UR12, RZ ;  /* 0x0000000c20267c10 */ /* 0x000fe4000ffde0ff */
[----:B------:R-:W-:Y:S02]  /*2fb0*/  IADD3 R28, P5, R26, R4, RZ ;  /* 0x000000041a1c7210 */ /* 0x000fe40007fbe0ff */
[----:B------:R0:W-:Y:S01]  /*2fc0*/  @P1 STG.E desc[UR16][R36.64], R21 ;  /* 0x0000001524001986 */ /* 0x0001e2000c101910 */
[----:B------:R-:W-:-:S05]  /*2fd0*/  IADD3.X R39, R33, UR13, RZ, P6, !PT ;  /* 0x0000000d21277c10 */ /* 0x000fca000b7fe4ff */
[----:B------:R-:W-:Y:S05]  /*2fe0*/  @!P3 BRA `(.L_x_58) ;  /* 0x000000000004b947 */ /* 0x000fea0003800000 */
[----:B------:R4:W5:Y:S02]  /*2ff0*/  LDG.E.LTC128B R167, desc[UR16][R38.64] ;  /* 0x0000001026a77981 */ /* 0x000964000c1e1920 */
.L_x_58:
[----:B------:R-:W-:Y:S05]  /*3000*/  BSYNC B1 ;  /* 0x0000000000017941 */ /* 0x000fea0003800000 */
.L_x_57:
[----:B------:R-:W-:Y:S01]  /*3010*/  ISETP.GT.AND P1, PT, R5, 0x21, PT ;  /* 0x000000210500780c */ /* 0x000fe20003f24270 */
[----:B------:R-:W-:Y:S02]  /*3020*/  IMAD.X R29, R27, 0x1, R6, P5 ;  /* 0x000000011b1d7824 */ /* 0x000fe400028e0606 */
[----:B0----5:R-:W-:Y:S01]  /*3030*/  FMUL R21, R167, R10 ;  /* 0x0000000aa7157220 */ /* 0x021fe20000400000 */
[----:B------:R-:W-:Y:S01]  /*3040*/  BSSY B1, `(.L_x_59) ;  /* 0x0000009000017945 */ /* 0x000fe20003800000 */
[----:B------:R-:W-:Y:S02]  /*3050*/  ISETP.GT.AND P5, PT, R166, RZ, P1 ;  /* 0x000000ffa600720c */ /* 0x000fe40000fa4270 */
[----:B------:R-:W-:Y:S01]  /*3060*/  FFMA R21, R40, R11, R21 ;  /* 0x0000000b28157223 */ /* 0x000fe20000000015 */
[----:B------:R-:W-:-:S04]  /*3070*/  IADD3 R22, P6, R24, R4, RZ ;  /* 0x0000000418167210 */ /* 0x000fc80007fde0ff */
[----:B------:R0:W-:Y:S01]  /*3080*/  @P3 STG.E desc[UR16][R28.64], R21 ;  /* 0x000000151c003986 */ /* 0x0001e2000c101910 */
[----:B--2---:R-:W-:-:S04]  /*3090*/  IADD3 R30, P3, R34, UR12, RZ ;  /* 0x0000000c221e7c10 */ /* 0x004fc8000ff7e0ff */
[----:B------:R-:W-:Y:S01]  /*30a0*/  IADD3.X R31, R35, UR13, RZ, P3, !PT ;  /* 0x0000000d231f7c10 */ /* 0x000fe20009ffe4ff */
[----:B------:R-:W-:Y:S08]  /*30b0*/  @!P5 BRA `(.L_x_60) ;  /* 0x000000000004d947 */ /* 0x000ff00003800000 */
[----:B------:R2:W5:Y:S02]  /*30c0*/  LDG.E.LTC128B R167, desc[UR16][R30.64] ;  /* 0x000000101ea77981 */ /* 0x000564000c1e1920 */
.L_x_60:
[----:B------:R-:W-:Y:S05]  /*30d0*/  BSYNC B1 ;  /* 0x0000000000017941 */ /* 0x000fea0003800000 */
.L_x_59:
[----:B-----5:R-:W-:Y:S01]  /*30e0*/  FMUL R36, R167, R10 ;  /* 0x0000000aa7247220 */ /* 0x020fe20000400000 */
[----:B------:R-:W-:Y:S01]  /*30f0*/  IMAD.X R23, R25, 0x1, R6, P6 ;  /* 0x0000000119177824 */ /* 0x000fe200030e0606 */
[----:B------:R-:W-:Y:S01]  /*3100*/  ISETP.GT.AND P3, PT, R166, 0x8, P2 ;  /* 0x00000008a600780c */ /* 0x000fe20001764270 */
[----:B------:R-:W-:Y:S01]  /*3110*/  BSSY B1, `(.L_x_61) ;  /* 0x0000007000017945 */ /* 0x000fe20003800000 */
[----:B------:R-:W-:Y:S01]  /*3120*/  FFMA R41, R41, R11, R36 ;  /* 0x0000000b29297223 */ /* 0x000fe20000000024 */
[----:B-1----:R-:W-:-:S04]  /*3130*/  IADD3 R32, P2, R32, UR10, RZ ;  /* 0x0000000a20207c10 */ /* 0x002fc8000ff5e0ff */
[----:B------:R1:W-:Y:S01]  /*3140*/  @P5 STG.E desc[UR16][R22.64], R41 ;  /* 0x0000002916005986 */ /* 0x0003e2000c101910 */
[----:B------:R-:W-:-:S05]  /*3150*/  IADD3.X R33, R33, UR11, RZ, P2, !PT ;  /* 0x0000000b21217c10 */ /* 0x000fca00097fe4ff */
[----:B------:R-:W-:Y:S05]  /*3160*/  @!P3 BRA `(.L_x_62) ;  /* 0x000000000004b947 */ /* 0x000fea0003800000 */
[----:B------:R0:W5:Y:S02]  /*3170*/  LDG.E.LTC128B R167, desc[UR16][R32.64] ;  /* 0x0000001020a77981 */ /* 0x000164000c1e1920 */
.L_x_62:
[----:B------:R-:W-:Y:S05]  /*3180*/  BSYNC B1 ;  /* 0x0000000000017941 */ /* 0x000fea0003800000 */
.L_x_61:
[----:B------:R-:W-:Y:S01]  /*3190*/  IADD3 R26, P5, R26, R20, RZ ;  /* 0x000000141a1a7210 */ /* 0x000fe20007fbe0ff */
[----:B0----5:R-:W-:Y:S01]  /*31a0*/  FMUL R21, R167, R10 ;  /* 0x0000000aa7157220 */ /* 0x021fe20000400000 */
[----:B------:R-:W-:Y:S01]  /*31b0*/  ISETP.GT.AND P1, PT, R166, 0x8, P1 ;  /* 0x00000008a600780c */ /* 0x000fe20000f24270 */
[----:B------:R-:W-:Y:S01]  /*31c0*/  BSSY B1, `(.L_x_63) ;  /* 0x000000a000017945 */ /* 0x000fe20003800000 */
[----:B------:R-:W-:Y:S01]  /*31d0*/  IADD3 R32, P6, R34, UR10, RZ ;  /* 0x0000000a22207c10 */ /* 0x000fe2000ffde0ff */
        /* <DEDUP_REMOVED lines=8> */
.L_x_64:
[----:B------:R-:W-:Y:S05]  /*3260*/  BSYNC B1 ;  /* 0x0000000000017941 */ /* 0x000fea0003800000 */
.L_x_63:
[----:B-----5:R-:W-:Y:S01]  /*3270*/  FMUL R24, R167, R10 ;  /* 0x0000000aa7187220 */ /* 0x020fe20000400000 */
[----:B------:R-:W-:Y:S01]  /*3280*/  IMAD.X R37, R25, 0x1, R19, P5 ;  /* 0x0000000119257824 */ /* 0x000fe200028e0613 */
[----:B------:R-:W-:Y:S01]  /*3290*/  ISETP.GT.AND P3, PT, R166, RZ, P2 ;  /* 0x000000ffa600720c */ /* 0x000fe20001764270 */
[----:B------:R-:W-:Y:S01]  /*32a0*/  BSSY B1, `(.L_x_65) ;  /* 0x0000008000017945 */ /* 0x000fe20003800000 */
[----:B------:R-:W-:Y:S01]  /*32b0*/  FFMA R43, R43, R11, R24 ;  /* 0x0000000b2b2b7223 */ /* 0x000fe20000000018 */
[----:B0-----:R-:W-:Y:S02]  /*32c0*/  IADD3 R32, P6, R38, UR12, RZ ;  /* 0x0000000c26207c10 */ /* 0x001fe4000ffde0ff */
[----:B------:R-:W-:Y:S02]  /*32d0*/  IADD3 R26, P5, R28, R4, RZ ;  /* 0x000000041c1a7210 */ /* 0x000fe40007fbe0ff */
[----:B------:R0:W-:Y:S01]  /*32e0*/  @P1 STG.E desc[UR16][R36.64], R43 ;  /* 0x0000002b24001986 */ /* 0x0001e2000c101910 */
[----:B------:R-:W-:-:S05]  /*32f0*/  IADD3.X R33, R39, UR13, RZ, P6, !PT ;  /* 0x0000000d27217c10 */ /* 0x000fca000b7fe4ff */
[----:B------:R-:W-:Y:S05]  /*3300*/  @!P3 BRA `(.L_x_66) ;  /* 0x000000000004b947 */ /* 0x000fea0003800000 */
[----:B------:R0:W5:Y:S02]  /*3310*/  LDG.E.LTC128B R167, desc[UR16][R32.64] ;  /* 0x0000001020a77981 */ /* 0x000164000c1e1920 */
.L_x_66:
[----:B------:R-:W-:Y:S05]  /*3320*/  BSYNC B1 ;  /* 0x0000000000017941 */ /* 0x000fea0003800000 */
.L_x_65:
        /* <DEDUP_REMOVED lines=9> */
[----:B------:R-:W-:Y:S01]  /*33c0*/  IADD3.X R35, R31, UR13, RZ, P3, !PT ;  /* 0x0000000d1f237c10 */ /* 0x000fe20009ffe4ff */
[----:B------:R-:W-:Y:S08]  /*33d0*/  @!P5 BRA `(.L_x_68) ;  /* 0x000000000004d947 */ /* 0x000ff00003800000 */
[----:B------:R0:W5:Y:S02]  /*33e0*/  LDG.E.LTC128B R167, desc[UR16][R34.64] ;  /* 0x0000001022a77981 */ /* 0x000164000c1e1920 */
.L_x_68:
[----:B------:R-:W-:Y:S05]  /*33f0*/  BSYNC B1 ;  /* 0x0000000000017941 */ /* 0x000fea0003800000 */
.L_x_67:
[----:B0----5:R-:W-:Y:S01]  /*3400*/  FMUL R36, R167, R10 ;  /* 0x0000000aa7247220 */ /* 0x021fe20000400000 */
[----:B------:R-:W-:Y:S01]  /*3410*/  IMAD.X R25, R23, 0x1, R6, P6 ;  /* 0x0000000117197824 */ /* 0x000fe200030e0606 */
[----:B------:R-:W-:Y:S01]  /*3420*/  ISETP.GT.AND P3, PT, R166, 0x8, P2 ;  /* 0x00000008a600780c */ /* 0x000fe20001764270 */
[----:B------:R-:W-:Y:S01]  /*3430*/  BSSY B1, `(.L_x_69) ;  /* 0x0000007000017945 */ /* 0x000fe20003800000 */
[----:B------:R-:W-:Y:S01]  /*3440*/  FFMA R45, R45, R11, R36 ;  /* 0x0000000b2d2d7223 */ /* 0x000fe20000000024 */
[----:B------:R-:W-:-:S04]  /*3450*/  IADD3 R36, P2, R38, UR10, RZ ;  /* 0x0000000a26247c10 */ /* 0x000fc8000ff5e0ff */
[----:B------:R0:W-:Y:S01]  /*3460*/  @P5 STG.E desc[UR16][R24.64], R45 ;  /* 0x0000002d18005986 */ /* 0x0001e2000c101910 */
[----:B------:R-:W-:-:S05]  /*3470*/  IADD3.X R37, R39, UR11, RZ, P2, !PT ;  /* 0x0000000b27257c10 */ /* 0x000fca00097fe4ff */
[----:B------:R-:W-:Y:S05]  /*3480*/  @!P3 BRA `(.L_x_70) ;  /* 0x000000000004b947 */ /* 0x000fea0003800000 */
[----:B------:R0:W5:Y:S02]  /*3490*/  LDG.E.LTC128B R167, desc[UR16][R36.64] ;  /* 0x0000001024a77981 */ /* 0x000164000c1e1920 */
.L_x_70:
[----:B------:R-:W-:Y:S05]  /*34a0*/  BSYNC B1 ;  /* 0x0000000000017941 */ /* 0x000fea0003800000 */
.L_x_69:
[----:B------:R-:W-:Y:S01]  /*34b0*/  IADD3 R28, P5, R28, R20, RZ ;  /* 0x000000141c1c7210 */ /* 0x000fe20007fbe0ff */
[----:B-----5:R-:W-:Y:S01]  /*34c0*/  FMUL R21, R167, R10 ;  /* 0x0000000aa7157220 */ /* 0x020fe20000400000 */
[----:B------:R-:W-:Y:S01]  /*34d0*/  ISETP.GT.AND P1, PT, R166, 0x8, P1 ;  /* 0x00000008a600780c */ /* 0x000fe20000f24270 */
[----:B------:R-:W-:Y:S01]  /*34e0*/  BSSY B1, `(.L_x_71) ;  /* 0x000000a000017945 */ /* 0x000fe20003800000 */
[----:B--2---:R-:W-:Y:S01]  /*34f0*/  IADD3 R30, P6, R30, UR10, RZ ;  /* 0x0000000a1e1e7c10 */ /* 0x004fe2000ffde0ff */
[----:B------:R-:W-:Y:S01]  /*3500*/  FFMA R21, R46, R11, R21 ;  /* 0x0000000b2e157223 */ /* 0x000fe20000000015 */
[----:B------:R-:W-:Y:S01]  /*3510*/  IMAD.X R29, R29, 0x1, R19, P5 ;  /* 0x000000011d1d7824 */ /* 0x000fe200028e0613 */
[----:B------:R-:W-:Y:S02]  /*3520*/  ISETP.GT.AND P2, PT, R5, 0x30, PT ;  /* 0x000000300500780c */ /* 0x000fe40003f44270 */
[----:B0-----:R-:W-:Y:S02]  /*3530*/  IADD3 R36, P5, R22, R20, RZ ;  /* 0x0000001416247210 */ /* 0x001fe40007fbe0ff */
[----:B------:R0:W-:Y:S01]  /*3540*/  @P3 STG.E desc[UR16][R28.64], R21 ;  /* 0x000000151c003986 */ /* 0x0001e2000c101910 */
[----:B------:R-:W-:-:S03]  /*3550*/  IADD3.X R31, R31, UR11, RZ, P6, !PT ;  /* 0x0000000b1f1f7c10 */ /* 0x000fc6000b7fe4ff */
[----:B------:R-:W-:Y:S07]  /*3560*/  @!P1 BRA `(.L_x_72) ;  /* 0x0000000000049947 */ /* 0x000fee0003800000 */
[----:B------:R2:W5:Y:S02]  /*3570*/  LDG.E.LTC128B R167, desc[UR16][R30.64] ;  /* 0x000000101ea77981 */ /* 0x000564000c1e1920 */
.L_x_72:
[----:B------:R-:W-:Y:S05]  /*3580*/  BSYNC B1 ;  /* 0x0000000000017941 */ /* 0x000fea0003800000 */
.L_x_71:
[----:B-1---5:R-:W-:Y:S01]  /*3590*/  FMUL R22, R167, R10 ;  /* 0x0000000aa7167220 */ /* 0x022fe20000400000 */
[----:B------:R-:W-:Y:S01]  /*35a0*/  IMAD.X R37, R23, 0x1, R19, P5 ;  /* 0x0000000117257824 */ /* 0x000fe200028e0613 */
[----:B------:R-:W-:Y:S01]  /*35b0*/  ISETP.GT.AND P3, PT, R166, RZ, P2 ;  /* 0x000000ffa600720c */ /* 0x000fe20001764270 */
[----:B------:R-:W-:Y:S01]  /*35c0*/  BSSY B1, `(.L_x_73) ;  /* 0x0000008000017945 */ /* 0x000fe20003800000 */
[----:B------:R-:W-:Y:S01]  /*35d0*/  FFMA R47, R47, R11, R22 ;  /* 0x0000000b2f2f7223 */ /* 0x000fe20000000016 */
[----:B0-----:R-:W-:Y:S02]  /*35e0*/  IADD3 R28, P6, R32, UR12, RZ ;  /* 0x0000000c201c7c10 */ /* 0x001fe4000ffde0ff */
[----:B--2---:R-:W-:Y:S02]  /*35f0*/  IADD3 R30, P5, R26, R4, RZ ;  /* 0x000000041a1e7210 */ /* 0x004fe40007fbe0ff */
[----:B------:R0:W-:Y:S01]  /*3600*/  @P1 STG.E desc[UR16][R36.64], R47 ;  /* 0x0000002f24001986 */ /* 0x0001e2000c101910 */
[----:B------:R-:W-:-:S05]  /*3610*/  IADD3.X R29, R33, UR13, RZ, P6, !PT ;  /* 0x0000000d211d7c10 */ /* 0x000fca000b7fe4ff */
[----:B------:R-:W-:Y:S05]  /*3620*/  @!P3 BRA `(.L_x_74) ;  /* 0x000000000004b947 */ /* 0x000fea0003800000 */
[----:B------:R1:W5:Y:S02]  /*3630*/  LDG.E.LTC128B R167, desc[UR16][R28.64] ;  /* 0x000000101ca77981 */ /* 0x000364000c1e1920 */
.L_x_74:
[----:B------:R-:W-:Y:S05]  /*3640*/  BSYNC B1 ;  /* 0x0000000000017941 */ /* 0x000fea0003800000 */
.L_x_73:
        /* <DEDUP_REMOVED lines=8> */
[----:B0-----:R-:W-:-:S04]  /*36d0*/  IADD3 R36, P3, R34, UR12, RZ ;  /* 0x0000000c22247c10 */ /* 0x001fc8000ff7e0ff */
[----:B------:R-:W-:Y:S01]  /*36e0*/  IADD3.X R37, R35, UR13, RZ, P3, !PT ;  /* 0x0000000d23257c10 */ /* 0x000fe20009ffe4ff */
[----:B------:R-:W-:Y:S08]  /*36f0*/  @!P5 BRA `(.L_x_76) ;  /* 0x000000000004d947 */ /* 0x000ff00003800000 */
[----:B------:R0:W5:Y:S02]  /*3700*/  LDG.E.LTC128B R167, desc[UR16][R36.64] ;  /* 0x0000001024a77981 */ /* 0x000164000c1e1920 */
.L_x_76:
[----:B------:R-:W-:Y:S05]  /*3710*/  BSYNC B1 ;  /* 0x0000000000017941 */ /* 0x000fea0003800000 */
.L_x_75:
[----:B----45:R-:W-:Y:S01]  /*3720*/  FMUL R38, R167, R10 ;  /* 0x0000000aa7267220 */ /* 0x030fe20000400000 */
        /* <DEDUP_REMOVED lines=9> */
.L_x_78:
[----:B------:R-:W-:Y:S05]  /*37c0*/  BSYNC B1 ;  /* 0x0000000000017941 */ /* 0x000fea0003800000 */
.L_x_77:
        /* <DEDUP_REMOVED lines=13> */
.L_x_80:
[----:B------:R-:W-:Y:S05]  /*38a0*/  BSYNC B1 ;  /* 0x0000000000017941 */ /* 0x000fea0003800000 */
.L_x_79:
[----:B-----5:R-:W-:Y:S01]  /*38b0*/  FMUL R24, R167, R10 ;  /* 0x0000000aa7187220 */ /* 0x020fe20000400000 */
[----:B------:R-:W-:Y:S01]  /*38c0*/  IMAD.X R39, R25, 0x1, R19, P5 ;  /* 0x0000000119277824 */ /* 0x000fe200028e0613 */
[----:B------:R-:W-:Y:S01]  /*38d0*/  ISETP.GT.AND P3, PT, R166, RZ, P2 ;  /* 0x000000ffa600720c */ /* 0x000fe20001764270 */
[----:B------:R-:W-:Y:S01]  /*38e0*/  BSSY B1, `(.L_x_81) ;  /* 0x0000008000017945 */ /* 0x000fe20003800000 */
[----:B------:R-:W-:Y:S01]  /*38f0*/  FFMA R51, R51, R11, R24 ;  /* 0x0000000b33337223 */ /* 0x000fe20000000018 */
[----:B------:R-:W-:Y:S02]  /*3900*/  IADD3 R24, P6, R28, UR12, RZ ;  /* 0x0000000c1c187c10 */ /* 0x000fe4000ffde0ff */
[----:B0-----:R-:W-:Y:S02]  /*3910*/  IADD3 R26, P5, R30, R4, RZ ;  /* 0x000000041e1a7210 */ /* 0x001fe40007fbe0ff */
[----:B------:R0:W-:Y:S01]  /*3920*/  @P1 STG.E desc[UR16][R38.64], R51 ;  /* 0x0000003326001986 */ /* 0x0001e2000c101910 */
[----:B------:R-:W-:-:S05]  /*3930*/  IADD3.X R25, R29, UR13, RZ, P6, !PT ;  /* 0x0000000d1d197c10 */ /* 0x000fca000b7fe4ff */
[----:B------:R-:W-:Y:S05]  /*3940*/  @!P3 BRA `(.L_x_82) ;  /* 0x000000000004b947 */ /* 0x000fea0003800000 */
[----:B------:R0:W5:Y:S02]  /*3950*/  LDG.E.LTC128B R167, desc[UR16][R24.64] ;  /* 0x0000001018a77981 */ /* 0x000164000c1e1920 */
.L_x_82:
[----:B------:R-:W-:Y:S05]  /*3960*/  BSYNC B1 ;  /* 0x0000000000017941 */ /* 0x000fea0003800000 */
.L_x_81:
        /* <DEDUP_REMOVED lines=12> */
.L_x_84:
[----:B------:R-:W-:Y:S05]  /*3a30*/  BSYNC B1 ;  /* 0x0000000000017941 */ /* 0x000fea0003800000 */
.L_x_83:
[----:B0----5:R-:W-:Y:S01]  /*3a40*/  FMUL R38, R167, R10 ;  /* 0x0000000aa7267220 */ /* 0x021fe20000400000 */
        /* <DEDUP_REMOVED lines=9> */
.L_x_86:
[----:B------:R-:W-:Y:S05]  /*3ae0*/  BSYNC B1 ;  /* 0x0000000000017941 */ /* 0x000fea0003800000 */
.L_x_85:
[----:B-1----:R-:W-:Y:S01]  /*3af0*/  IADD3 R28, P5, R30, R20, RZ ;  /* 0x000000141e1c7210 */ /* 0x002fe20007fbe0ff */
[----:B-----5:R-:W-:Y:S01]  /*3b00*/  FMUL R21, R167, R10 ;  /* 0x0000000aa7157220 */ /* 0x020fe20000400000 */
        /* <DEDUP_REMOVED lines=11> */
.L_x_88:
[----:B------:R-:W-:Y:S05]  /*3bc0*/  BSYNC B1 ;  /* 0x0000000000017941 */ /* 0x000fea0003800000 */
.L_x_87:
[----:B----45:R-:W-:Y:S01]  /*3bd0*/  FMUL R22, R167, R10 ;  /* 0x0000000aa7167220 */ /* 0x030fe20000400000 */
[----:B------:R-:W-:Y:S01]  /*3be0*/  IMAD.X R39, R23, 0x1, R19, P5 ;  /* 0x0000000117277824 */ /* 0x000fe200028e0613 */
[----:B------:R-:W-:Y:S01]  /*3bf0*/  ISETP.GT.AND P3, PT, R166, RZ, P2 ;  /* 0x000000ffa600720c */ /* 0x000fe20001764270 */
[----:B------:R-:W-:Y:S01]  /*3c00*/  BSSY B1, `(.L_x_89) ;  /* 0x0000008000017945 */ /* 0x000fe20003800000 */
[----:B------:R-:W-:Y:S01]  /*3c10*/  FFMA R55, R55, R11, R22 ;  /* 0x0000000b37377223 */ /* 0x000fe20000000016 */
[----:B------:R-:W-:Y:S02]  /*3c20*/  IADD3 R22, P6, R24, UR12, RZ ;  /* 0x0000000c18167c10 */ /* 0x000fe4000ffde0ff */
[----:B-1----:R-:W-:Y:S02]  /*3c30*/  IADD3 R28, P5, R26, R4, RZ ;  /* 0x000000041a1c7210 */ /* 0x002fe40007fbe0ff */
[----:B------:R1:W-:Y:S01]  /*3c40*/  @P1 STG.E desc[UR16][R38.64], R55 ;  /* 0x0000003726001986 */ /* 0x0003e2000c101910 */
[----:B------:R-:W-:-:S05]  /*3c50*/  IADD3.X R23, R25, UR13, RZ, P6, !PT ;  /* 0x0000000d19177c10 */ /* 0x000fca000b7fe4ff */
[----:B------:R-:W-:Y:S05]  /*3c60*/  @!P3 BRA `(.L_x_90) ;  /* 0x000000000004b947 */ /* 0x000fea0003800000 */
[----:B------:R4:W5:Y:S02]  /*3c70*/  LDG.E.LTC128B R167, desc[UR16][R22.64] ;  /* 0x0000001016a77981 */ /* 0x000964000c1e1920 */
.L_x_90:
[----:B------:R-:W-:Y:S05]  /*3c80*/  BSYNC B1 ;  /* 0x0000000000017941 */ /* 0x000fea0003800000 */
.L_x_89:
        /* <DEDUP_REMOVED lines=12> */
.L_x_92:
[----:B------:R-:W-:Y:S05]  /*3d50*/  BSYNC B1 ;  /* 0x0000000000017941 */ /* 0x000fea0003800000 */
.L_x_91:
[----:B-1---5:R-:W-:Y:S01]  /*3d60*/  FMUL R38, R167, R10 ;  /* 0x0000000aa7267220 */ /* 0x022fe20000400000 */
        /* <DEDUP_REMOVED lines=9> */
.L_x_94:
[----:B------:R-:W-:Y:S05]  /*3e00*/  BSYNC B1 ;  /* 0x0000000000017941 */ /* 0x000fea0003800000 */
.L_x_93:
[----:B0-----:R-:W-:Y:S01]  /*3e10*/  IADD3 R24, P5, R26, R20, RZ ;  /* 0x000000141a187210 */ /* 0x001fe20007fbe0ff */
        /* <DEDUP_REMOVED lines=12> */
.L_x_96:
[----:B------:R-:W-:Y:S05]  /*3ee0*/  BSYNC B1 ;  /* 0x0000000000017941 */ /* 0x000fea0003800000 */
.L_x_95:
[----:B0----5:R-:W-:Y:S01]  /*3ef0*/  FMUL R24, R167, R10 ;  /* 0x0000000aa7187220 */ /* 0x021fe20000400000 */
        /* <DEDUP_REMOVED lines=10> */
.L_x_98:
[----:B------:R-:W-:Y:S05]  /*3fa0*/  BSYNC B1 ;  /* 0x0000000000017941 */ /* 0x000fea0003800000 */
.L_x_97:
        /* <DEDUP_REMOVED lines=12> */
.L_x_100:
[----:B------:R-:W-:Y:S05]  /*4070*/  BSYNC B1 ;  /* 0x0000000000017941 */ /* 0x000fea0003800000 */
.L_x_99:
[----:B0----5:R-:W-:Y:S01]  /*4080*/  FMUL R38, R167, R10 ;  /* 0x0000000aa7267220 */ /* 0x021fe20000400000 */
        /* <DEDUP_REMOVED lines=9> */
.L_x_102:
[----:B------:R-:W-:Y:S05]  /*4120*/  BSYNC B1 ;  /* 0x0000000000017941 */ /* 0x000fea0003800000 */
.L_x_101:
[----:B----4-:R-:W-:Y:S01]  /*4130*/  IADD3 R22, P5, R28, R20, RZ ;  /* 0x000000141c167210 */ /* 0x010fe20007fbe0ff */
        /* <DEDUP_REMOVED lines=12> */
.L_x_104:
[----:B------:R-:W-:Y:S05]  /*4200*/  BSYNC B1 ;  /* 0x0000000000017941 */ /* 0x000fea0003800000 */
.L_x_103:
[----:B----45:R-:W-:Y:S01]  /*4210*/  FMUL R22, R167, R10 ;  /* 0x0000000aa7167220 */ /* 0x030fe20000400000 */
        /* <DEDUP_REMOVED lines=10> */
.L_x_106:
[----:B------:R-:W-:Y:S05]  /*42c0*/  BSYNC B1 ;  /* 0x0000000000017941 */ /* 0x000fea0003800000 */
.L_x_105:
[----:B------:R-:W-:Y:S01]  /*42d0*/  ISETP.GT.AND P1, PT, R5, 0x51, PT ;  /* 0x000000510500780c */ /* 0x000fe20003f24270 */
[----:B------:R-:W-:Y:S02]  /*42e0*/  IMAD.X R29, R27, 0x1, R6, P5 ;  /* 0x000000011b1d7824 */ /* 0x000fe400028e0606 */
[----:B-----5:R-:W-:Y:S01]  /*42f0*/  FMUL R21, R167, R10 ;  /* 0x0000000aa7157220 */ /* 0x020fe20000400000 */
[----:B------:R-:W-:Y:S01]  /*4300*/  BSSY B1, `(.L_x_107) ;  /* 0x0000009000017945 */ /* 0x000fe20003800000 */
[----:B------:R-:W-:Y:S02]  /*4310*/  ISETP.GT.AND P5, PT, R166, RZ, P1 ;  /* 0x000000ffa600720c */ /* 0x000fe40000fa4270 */
[----:B------:R-:W-:Y:S01]  /*4320*/  FFMA R21, R64, R11, R21 ;  /* 0x0000000b40157223 */ /* 0x000fe20000000015 */
[----:B-1----:R-:W-:-:S04]  /*4330*/  IADD3 R36, P6, R34, R4, RZ ;  /* 0x0000000422247210 */ /* 0x002fc80007fde0ff */
[----:B------:R1:W-:Y:S01]  /*4340*/  @P3 STG.E desc[UR16][R28.64], R21 ;  /* 0x000000151c003986 */ /* 0x0003e2000c101910 */
[----:B------:R-:W-:-:S04]  /*4350*/  IADD3 R30, P3, R32, UR12, RZ ;  /* 0x0000000c201e7c10 */ /* 0x000fc8000ff7e0ff */
[----:B------:R-:W-:Y:S01]  /*4360*/  IADD3.X R31, R33, UR13, RZ, P3, !PT ;  /* 0x0000000d211f7c10 */ /* 0x000fe20009ffe4ff */
[----:B------:R-:W-:Y:S08]  /*4370*/  @!P5 BRA `(.L_x_108) ;  /* 0x000000000004d947 */ /* 0x000ff00003800000 */
[----:B------:R0:W5:Y:S02]  /*4380*/  LDG.E.LTC128B R167, desc[UR16][R30.64] ;  /* 0x000000101ea77981 */ /* 0x000164000c1e1920 */
.L_x_108:
[----:B------:R-:W-:Y:S05]  /*4390*/  BSYNC B1 ;  /* 0x0000000000017941 */ /* 0x000fea0003800000 */
.L_x_107:
        /* <DEDUP_REMOVED lines=10> */
.L_x_110:
[----:B------:R-:W-:Y:S05]  /*4440*/  BSYNC B1 ;  /* 0x0000000000017941 */ /* 0x000fea0003800000 */
.L_x_109:
[----:B0-----:R-:W-:Y:S01]  /*4450*/  IADD3 R24, P5, R26, R20, RZ ;  /* 0x000000141a187210 */ /* 0x001fe20007fbe0ff */
[----:B-1---5:R-:W-:Y:S01]  /*4460*/  FMUL R21, R167, R10 ;  /* 0x0000000aa7157220 */ /* 0x022fe20000400000 */
        /* <DEDUP_REMOVED lines=11> */
.L_x_112:
[----:B------:R-:W-:Y:S05]  /*4520*/  BSYNC B1 ;  /* 0x0000000000017941 */ /* 0x000fea0003800000 */
.L_x_111:
[----:B0----5:R-:W-:Y:S01]  /*4530*/  FMUL R24, R167, R10 ;  /* 0x0000000aa7187220 */ /* 0x021fe20000400000 */
        /* <DEDUP_REMOVED lines=10> */
.L_x_114:
[----:B------:R-:W-:Y:S05]  /*45e0*/  BSYNC B1 ;  /* 0x0000000000017941 */ /* 0x000fea0003800000 */
.L_x_113:
        /* <DEDUP_REMOVED lines=12> */
.L_x_116:
[----:B------:R-:W-:Y:S05]  /*46b0*/  BSYNC B1 ;  /* 0x0000000000017941 */ /* 0x000fea0003800000 */
.L_x_115:
        /* <DEDUP_REMOVED lines=10> */
.L_x_118:
[----:B------:R-:W-:Y:S05]  /*4760*/  BSYNC B1 ;  /* 0x0000000000017941 */ /* 0x000fea0003800000 */
.L_x_117:
        /* <DEDUP_REMOVED lines=13> */
.L_x_120:
[----:B------:R-:W-:Y:S05]  /*4840*/  BSYNC B1 ;  /* 0x0000000000017941 */ /* 0x000fea0003800000 */
.L_x_119:
        /* <DEDUP_REMOVED lines=11> */
.L_x_122:
[----:B------:R-:W-:Y:S05]  /*4900*/  BSYNC B1 ;  /* 0x0000000000017941 */ /* 0x000fea0003800000 */
.L_x_121:
        /* <DEDUP_REMOVED lines=12> */
.L_x_124:
[----:B------:R-:W-:Y:S05]  /*49d0*/  BSYNC B1 ;  /* 0x0000000000017941 */ /* 0x000fea0003800000 */
.L_x_123:
        /* <DEDUP_REMOVED lines=10> */
.L_x_126:
[----:B------:R-:W-:Y:S05]  /*4a80*/  BSYNC B1 ;  /* 0x0000000000017941 */ /* 0x000fea0003800000 */
.L_x_125:
        /* <DEDUP_REMOVED lines=13> */
.L_x_128:
[----:B------:R-:W-:Y:S05]  /*4b60*/  BSYNC B1 ;  /* 0x0000000000017941 */ /* 0x000fea0003800000 */
.L_x_127:
[----:B-1---5:R-:W-:Y:S01]  /*4b70*/  FMUL R24, R167, R10 ;  /* 0x0000000aa7187220 */ /* 0x022fe20000400000 */
        /* <DEDUP_REMOVED lines=10> */
.L_x_130:
[----:B------:R-:W-:Y:S05]  /*4c20*/  BSYNC B1 ;  /* 0x0000000000017941 */ /* 0x000fea0003800000 */
.L_x_129:
        /* <DEDUP_REMOVED lines=12> */
.L_x_132:
[----:B------:R-:W-:Y:S05]  /*4cf0*/  BSYNC B1 ;  /* 0x0000000000017941 */ /* 0x000fea0003800000 */
.L_x_131:
        /* <DEDUP_REMOVED lines=10> */
.L_x_134:
[----:B------:R-:W-:Y:S05]  /*4da0*/  BSYNC B1 ;  /* 0x0000000000017941 */ /* 0x000fea0003800000 */
.L_x_133:
        /* <DEDUP_REMOVED lines=13> */
.L_x_136:
[----:B------:R-:W-:Y:S05]  /*4e80*/  BSYNC B1 ;  /* 0x0000000000017941 */ /* 0x000fea0003800000 */
.L_x_135:
        /* <DEDUP_REMOVED lines=11> */
.L_x_138:
[----:B------:R-:W-:Y:S05]  /*4f40*/  BSYNC B1 ;  /* 0x0000000000017941 */ /* 0x000fea0003800000 */
.L_x_137:
        /* <DEDUP_REMOVED lines=12> */
.L_x_140:
[----:B------:R-:W-:Y:S05]  /*5010*/  BSYNC B1 ;  /* 0x0000000000017941 */ /* 0x000fea0003800000 */
.L_x_139:
        /* <DEDUP_REMOVED lines=10> */
.L_x_142:
[----:B------:R-:W-:Y:S05]  /*50c0*/  BSYNC B1 ;  /* 0x0000000000017941 */ /* 0x000fea0003800000 */
.L_x_141:
        /* <DEDUP_REMOVED lines=13> */
.L_x_144:
[----:B------:R-:W-:Y:S05]  /*51a0*/  BSYNC B1 ;  /* 0x0000000000017941 */ /* 0x000fea0003800000 */
.L_x_143:
        /* <DEDUP_REMOVED lines=11> */
.L_x_146:
[----:B------:R-:W-:Y:S05]  /*5260*/  BSYNC B1 ;  /* 0x0000000000017941 */ /* 0x000fea0003800000 */
.L_x_145:
        /* <DEDUP_REMOVED lines=12> */
.L_x_148:
[----:B------:R-:W-:Y:S05]  /*5330*/  BSYNC B1 ;  /* 0x0000000000017941 */ /* 0x000fea0003800000 */
.L_x_147:
        /* <DEDUP_REMOVED lines=10> */
.L_x_150:
[----:B------:R-:W-:Y:S05]  /*53e0*/  BSYNC B1 ;  /* 0x0000000000017941 */ /* 0x000fea0003800000 */
.L_x_149:
        /* <DEDUP_REMOVED lines=13> */
.L_x_152:
[----:B------:R-:W-:Y:S05]  /*54c0*/  BSYNC B1 ;  /* 0x0000000000017941 */ /* 0x000fea0003800000 */
.L_x_151:
        /* <DEDUP_REMOVED lines=11> */
.L_x_154:
[----:B------:R-:W-:Y:S05]  /*5580*/  BSYNC B1 ;  /* 0x0000000000017941 */ /* 0x000fea0003800000 */
.L_x_153:
        /* <DEDUP_REMOVED lines=12> */
.L_x_156:
[----:B------:R-:W-:Y:S05]  /*5650*/  BSYNC B1 ;  /* 0x0000000000017941 */ /* 0x000fea0003800000 */
.L_x_155:
        /* <DEDUP_REMOVED lines=10> */
.L_x_158:
[----:B------:R-:W-:Y:S05]  /*5700*/  BSYNC B1 ;  /* 0x0000000000017941 */ /* 0x000fea0003800000 */
.L_x_157:
        /* <DEDUP_REMOVED lines=13> */
.L_x_160:
[----:B------:R-:W-:Y:S05]  /*57e0*/  BSYNC B1 ;  /* 0x0000000000017941 */ /* 0x000fea0003800000 */
.L_x_159:
        /* <DEDUP_REMOVED lines=11> */
.L_x_162:
[----:B------:R-:W-:Y:S05]  /*58a0*/  BSYNC B1 ;  /* 0x0000000000017941 */ /* 0x000fea0003800000 */
.L_x_161:
        /* <DEDUP_REMOVED lines=12> */
.L_x_164:
[----:B------:R-:W-:Y:S05]  /*5970*/  BSYNC B1 ;  /* 0x0000000000017941 */ /* 0x000fea0003800000 */
.L_x_163:
        /* <DEDUP_REMOVED lines=10> */
.L_x_166:
[----:B------:R-:W-:Y:S05]  /*5a20*/  BSYNC B1 ;  /* 0x0000000000017941 */ /* 0x000fea0003800000 */
.L_x_165:
        /* <DEDUP_REMOVED lines=13> */
.L_x_168:
[----:B------:R-:W-:Y:S05]  /*5b00*/  BSYNC B1 ;  /* 0x0000000000017941 */ /* 0x000fea0003800000 */
.L_x_167:
        /* <DEDUP_REMOVED lines=11> */
.L_x_170:
[----:B------:R-:W-:Y:S05]  /*5bc0*/  BSYNC B1 ;  /* 0x0000000000017941 */ /* 0x000fea0003800000 */
.L_x_169:
        /* <DEDUP_REMOVED lines=12> */
.L_x_172:
[----:B------:R-:W-:Y:S05]  /*5c90*/  BSYNC B1 ;  /* 0x0000000000017941 */ /* 0x000fea0003800000 */
.L_x_171:
        /* <DEDUP_REMOVED lines=10> */
.L_x_174:
[----:B------:R-:W-:Y:S05]  /*5d40*/  BSYNC B1 ;  /* 0x0000000000017941 */ /* 0x000fea0003800000 */
.L_x_173:
        /* <DEDUP_REMOVED lines=13> */
.L_x_176:
[----:B------:R-:W-:Y:S05]  /*5e20*/  BSYNC B1 ;  /* 0x0000000000017941 */ /* 0x000fea0003800000 */
.L_x_175:
        /* <DEDUP_REMOVED lines=11> */
.L_x_178:
[----:B------:R-:W-:Y:S05]  /*5ee0*/  BSYNC B1 ;  /* 0x0000000000017941 */ /* 0x000fea0003800000 */
.L_x_177:
        /* <DEDUP_REMOVED lines=12> */
.L_x_180:
[----:B------:R-:W-:Y:S05]  /*5fb0*/  BSYNC B1 ;  /* 0x0000000000017941 */ /* 0x000fea0003800000 */
.L_x_179:
        /* <DEDUP_REMOVED lines=10> */
.L_x_182:
[----:B------:R-:W-:Y:S05]  /*6060*/  BSYNC B1 ;  /* 0x0000000000017941 */ /* 0x000fea0003800000 */
.L_x_181:
        /* <DEDUP_REMOVED lines=13> */
.L_x_184:
[----:B------:R-:W-:Y:S05]  /*6140*/  BSYNC B1 ;  /* 0x0000000000017941 */ /* 0x000fea0003800000 */
.L_x_183:
        /* <DEDUP_REMOVED lines=11> */
.L_x_186:
[----:B------:R-:W-:Y:S05]  /*6200*/  BSYNC B1 ;  /* 0x0000000000017941 */ /* 0x000fea0003800000 */
.L_x_185:
        /* <DEDUP_REMOVED lines=12> */
.L_x_188:
[----:B------:R-:W-:Y:S05]  /*62d0*/  BSYNC B1 ;  /* 0x0000000000017941 */ /* 0x000fea0003800000 */
.L_x_187:
        /* <DEDUP_REMOVED lines=10> */
.L_x_190:
[----:B------:R-:W-:Y:S05]  /*6380*/  BSYNC B1 ;  /* 0x0000000000017941 */ /* 0x000fea0003800000 */
.L_x_189:
        /* <DEDUP_REMOVED lines=13> */
.L_x_192:
[----:B------:R-:W-:Y:S05]  /*6460*/  BSYNC B1 ;  /* 0x0000000000017941 */ /* 0x000fea0003800000 */
.L_x_191:
        /* <DEDUP_REMOVED lines=11> */
.L_x_194:
[----:B------:R-:W-:Y:S05]  /*6520*/  BSYNC B1 ;  /* 0x0000000000017941 */ /* 0x000fea0003800000 */
.L_x_193:
        /* <DEDUP_REMOVED lines=12> */
.L_x_196:
[----:B------:R-:W-:Y:S05]  /*65f0*/  BSYNC B1 ;  /* 0x0000000000017941 */ /* 0x000fea0003800000 */
.L_x_195:
        /* <DEDUP_REMOVED lines=10> */
.L_x_198:
[----:B------:R-:W-:Y:S05]  /*66a0*/  BSYNC B1 ;  /* 0x0000000000017941 */ /* 0x000fea0003800000 */
.L_x_197:
        /* <DEDUP_REMOVED lines=13> */
.L_x_200:
[----:B------:R-:W-:Y:S05]  /*6780*/  BSYNC B1 ;  /* 0x0000000000017941 */ /* 0x000fea0003800000 */
.L_x_199:
        /* <DEDUP_REMOVED lines=11> */
.L_x_202:
[----:B------:R-:W-:Y:S05]  /*6840*/  BSYNC B1 ;  /* 0x0000000000017941 */ /* 0x000fea0003800000 */
.L_x_201:
        /* <DEDUP_REMOVED lines=12> */
.L_x_204:
[----:B------:R-:W-:Y:S05]  /*6910*/  BSYNC B1 ;  /* 0x0000000000017941 */ /* 0x000fea0003800000 */
.L_x_203:
        /* <DEDUP_REMOVED lines=10> */
.L_x_206:
[----:B------:R-:W-:Y:S05]  /*69c0*/  BSYNC B1 ;  /* 0x0000000000017941 */ /* 0x000fea0003800000 */
.L_x_205:
        /* <DEDUP_REMOVED lines=13> */
.L_x_208:
[----:B------:R-:W-:Y:S05]  /*6aa0*/  BSYNC B1 ;  /* 0x0000000000017941 */ /* 0x000fea0003800000 */
.L_x_207:
        /* <DEDUP_REMOVED lines=11> */
.L_x_210:
[----:B------:R-:W-:Y:S05]  /*6b60*/  BSYNC B1 ;  /* 0x0000000000017941 */ /* 0x000fea0003800000 */
.L_x_209:
        /* <DEDUP_REMOVED lines=12> */
.L_x_212:
[----:B------:R-:W-:Y:S05]  /*6c30*/  BSYNC B1 ;  /* 0x0000000000017941 */ /* 0x000fea0003800000 */
.L_x_211:
        /* <DEDUP_REMOVED lines=10> */
.L_x_214:
[----:B------:R-:W-:Y:S05]  /*6ce0*/  BSYNC B1 ;  /* 0x0000000000017941 */ /* 0x000fea0003800000 */
.L_x_213:
        /* <DEDUP_REMOVED lines=13> */
.L_x_216:
[----:B------:R-:W-:Y:S05]  /*6dc0*/  BSYNC B1 ;  /* 0x0000000000017941 */ /* 0x000fea0003800000 */
.L_x_215:
        /* <DEDUP_REMOVED lines=11> */
.L_x_218:
[----:B------:R-:W-:Y:S05]  /*6e80*/  BSYNC B1 ;  /* 0x0000000000017941 */ /* 0x000fea0003800000 */
.L_x_217:
        /* <DEDUP_REMOVED lines=12> */
.L_x_220:
[----:B------:R-:W-:Y:S05]  /*6f50*/  BSYNC B1 ;  /* 0x0000000000017941 */ /* 0x000fea0003800000 */
.L_x_219:
        /* <DEDUP_REMOVED lines=10> */
.L_x_222:
[----:B------:R-:W-:Y:S05]  /*7000*/  BSYNC B1 ;  /* 0x0000000000017941 */ /* 0x000fea0003800000 */
.L_x_221:
        /* <DEDUP_REMOVED lines=13> */
.L_x_224:
[----:B------:R-:W-:Y:S05]  /*70e0*/  BSYNC B1 ;  /* 0x0000000000017941 */ /* 0x000fea0003800000 */
.L_x_223:
        /* <DEDUP_REMOVED lines=11> */
.L_x_226:
[----:B------:R-:W-:Y:S05]  /*71a0*/  BSYNC B1 ;  /* 0x0000000000017941 */ /* 0x000fea0003800000 */
.L_x_225:
        /* <DEDUP_REMOVED lines=12> */
.L_x_228:
[----:B------:R-:W-:Y:S05]  /*7270*/  BSYNC B1 ;  /* 0x0000000000017941 */ /* 0x000fea0003800000 */
.L_x_227:
        /* <DEDUP_REMOVED lines=10> */
.L_x_230:
[----:B------:R-:W-:Y:S05]  /*7320*/  BSYNC B1 ;  /* 0x0000000000017941 */ /* 0x000fea0003800000 */
.L_x_229:
        /* <DEDUP_REMOVED lines=13> */
.L_x_232:
[----:B------:R-:W-:Y:S05]  /*7400*/  BSYNC B1 ;  /* 0x0000000000017941 */ /* 0x000fea0003800000 */
.L_x_231:
        /* <DEDUP_REMOVED lines=11> */
.L_x_234:
[----:B------:R-:W-:Y:S05]  /*74c0*/  BSYNC B1 ;  /* 0x0000000000017941 */ /* 0x000fea0003800000 */
.L_x_233:
        /* <DEDUP_REMOVED lines=12> */
.L_x_236:
[----:B------:R-:W-:Y:S05]  /*7590*/  BSYNC B1 ;  /* 0x0000000000017941 */ /* 0x000fea0003800000 */
.L_x_235:
        /* <DEDUP_REMOVED lines=10> */
.L_x_238:
[----:B------:R-:W-:Y:S05]  /*7640*/  BSYNC B1 ;  /* 0x0000000000017941 */ /* 0x000fea0003800000 */
.L_x_237:
        /* <DEDUP_REMOVED lines=13> */
.L_x_240:
[----:B------:R-:W-:Y:S05]  /*7720*/  BSYNC B1 ;  /* 0x0000000000017941 */ /* 0x000fea0003800000 */
.L_x_239:
        /* <DEDUP_REMOVED lines=11> */
.L_x_242:
[----:B------:R-:W-:Y:S05]  /*77e0*/  BSYNC B1 ;  /* 0x0000000000017941 */ /* 0x000fea0003800000 */
.L_x_241:
        /* <DEDUP_REMOVED lines=12> */
.L_x_244:
[----:B------:R-:W-:Y:S05]  /*78b0*/  BSYNC B1 ;  /* 0x0000000000017941 */ /* 0x000fea0003800000 */
.L_x_243:
        /* <DEDUP_REMOVED lines=10> */
.L_x_246:
[----:B------:R-:W-:Y:S05]  /*7960*/  BSYNC B1 ;  /* 0x0000000000017941 */ /* 0x000fea0003800000 */
.L_x_245:
        /* <DEDUP_REMOVED lines=13> */
.L_x_248:
[----:B------:R-:W-:Y:S05]  /*7a40*/  BSYNC B1 ;  /* 0x0000000000017941 */ /* 0x000fea0003800000 */
.L_x_247:
        /* <DEDUP_REMOVED lines=11> */
.L_x_250:
[----:B------:R-:W-:Y:S05]  /*7b00*/  BSYNC B1 ;  /* 0x0000000000017941 */ /* 0x000fea0003800000 */
.L_x_249:
        /* <DEDUP_REMOVED lines=12> */
.L_x_252:
[----:B------:R-:W-:Y:S05]  /*7bd0*/  BSYNC B1 ;  /* 0x0000000000017941 */ /* 0x000fea0003800000 */
.L_x_251:
        /* <DEDUP_REMOVED lines=10> */
.L_x_254:
[----:B------:R-:W-:Y:S05]  /*7c80*/  BSYNC B1 ;  /* 0x0000000000017941 */ /* 0x000fea0003800000 */
.L_x_253:
        /* <DEDUP_REMOVED lines=13> */
.L_x_256:
[----:B------:R-:W-:Y:S05]  /*7d60*/  BSYNC B1 ;  /* 0x0000000000017941 */ /* 0x000fea0003800000 */
.L_x_255:
        /* <DEDUP_REMOVED lines=11> */
.L_x_258:
[----:B------:R-:W-:Y:S05]  /*7e20*/  BSYNC B1 ;  /* 0x0000000000017941 */ /* 0x000fea0003800000 */
.L_x_257:
        /* <DEDUP_REMOVED lines=12> */
.L_x_260:
[----:B------:R-:W-:Y:S05]  /*7ef0*/  BSYNC B1 ;  /* 0x0000000000017941 */ /* 0x000fea0003800000 */
.L_x_259:
        /* <DEDUP_REMOVED lines=10> */
.L_x_262:
[----:B------:R-:W-:Y:S05]  /*7fa0*/  BSYNC B1 ;  /* 0x0000000000017941 */ /* 0x000fea0003800000 */
.L_x_261:
        /* <DEDUP_REMOVED lines=13> */
.L_x_264:
[----:B------:R-:W-:Y:S05]  /*8080*/  BSYNC B1 ;  /* 0x0000000000017941 */ /* 0x000fea0003800000 */
.L_x_263:
        /* <DEDUP_REMOVED lines=11> */
.L_x_266:
[----:B------:R-:W-:Y:S05]  /*8140*/  BSYNC B1 ;  /* 0x0000000000017941 */ /* 0x000fea0003800000 */
.L_x_265:
[----:B------:R-:W-:Y:S01]  /*8150*/  ISETP.GT.AND P2, PT, R5, 0xf1, PT ;  /* 0x000000f10500780c */ /* 0x000fe20003f44270 */
[----:B-----5:R-:W-:Y:S01]  /*8160*/  FMUL R21, R167, R10 ;  /* 0x0000000aa7157220 */ /* 0x020fe20000400000 */
[----:B------:R-:W-:Y:S01]  /*8170*/  IMAD.X R29, R27, 0x1, R6, P5 ;  /* 0x000000011b1d7824 */ /* 0x000fe200028e0606 */
[----:B------:R-:W-:Y:S01]  /*8180*/  BSSY B1, `(.L_x_267) ;  /* 0x0000009000017945 */ /* 0x000fe20003800000 */
[----:B------:R-:W-:Y:S01]  /*8190*/  ISETP.GT.AND P1, PT, R166, RZ, P2 ;  /* 0x000000ffa600720c */ /* 0x000fe20001724270 */
[----:B------:R-:W-:Y:S01]  /*81a0*/  FFMA R21, R144, R11, R21 ;  /* 0x0000000b90157223 */ /* 0x000fe20000000015 */
[----:B------:R-:W-:-:S04]  /*81b0*/  IADD3 R36, P5, R34, R4, RZ ;  /* 0x0000000422247210 */ /* 0x000fc80007fbe0ff */
[----:B------:R0:W-:Y:S01]  /*81c0*/  @P6 STG.E desc[UR16][R28.64], R21 ;  /* 0x000000151c006986 */ /* 0x0001e2000c101910 */
[----:B------:R-:W-:-:S04]  /*81d0*/  IADD3 R30, P6, R32, UR12, RZ ;  /* 0x0000000c201e7c10 */ /* 0x000fc8000ffde0ff */
[----:B------:R-:W-:Y:S02]  /*81e0*/  IADD3.X R31, R33, UR13, RZ, P6, !PT ;  /* 0x0000000d211f7c10 */ /* 0x000fe4000b7fe4ff */
[----:B------:R-:W-:Y:S07]  /*81f0*/  @!P1 BRA `(.L_x_268) ;  /* 0x0000000000049947 */ /* 0x000fee0003800000 */
[----:B------:R0:W5:Y:S02]  /*8200*/  LDG.E.LTC128B R167, desc[UR16][R30.64] ;  /* 0x000000101ea77981 */ /* 0x000164000c1e1920 */
.L_x_268:
[----:B------:R-:W-:Y:S05]  /*8210*/  BSYNC B1 ;  /* 0x0000000000017941 */ /* 0x000fea0003800000 */
.L_x_267:
        /* <DEDUP_REMOVED lines=10> */
.L_x_270:
[----:B------:R-:W-:Y:S05]  /*82c0*/  BSYNC B1 ;  /* 0x0000000000017941 */ /* 0x000fea0003800000 */
.L_x_269:
        /* <DEDUP_REMOVED lines=13> */
.L_x_272:
[----:B------:R-:W-:Y:S05]  /*83a0*/  BSYNC B1 ;  /* 0x0000000000017941 */ /* 0x000fea0003800000 */
.L_x_271:
[----:B-1---5:R-:W-:Y:S01]  /*83b0*/  FMUL R24, R167, R10 ;  /* 0x0000000aa7187220 */ /* 0x022fe20000400000 */
[----:B------:R-:W-:Y:S01]  /*83c0*/  IMAD.X R39, R35, 0x1, R19, P5 ;  /* 0x0000000123277824 */ /* 0x000fe200028e0613 */
[----:B------:R-:W-:Y:S01]  /*83d0*/  ISETP.GT.AND P6, PT, R166, RZ, P1 ;  /* 0x000000ffa600720c */ /* 0x000fe20000fc4270 */
[----:B------:R-:W-:Y:S01]  /*83e0*/  BSSY B1, `(.L_x_273) ;  /* 0x0000008000017945 */ /* 0x000fe20003800000 */
[----:B------:R-:W-:Y:S01]  /*83f0*/  FFMA R147, R147, R11, R24 ;  /* 0x0000000b93937223 */ /* 0x000fe20000000018 */
[----:B0-----:R-:W-:-:S04]  /*8400*/  IADD3 R26, P3, R28, R4, RZ ;  /* 0x000000041c1a7210 */ /* 0x001fc80007f7e0ff */
[----:B------:R0:W-:Y:S06]  /*8410*/  @P2 STG.E desc[UR16][R38.64], R147 ;  /* 0x0000009326002986 */ /* 0x0001ec000c101910 */
[----:B------:R-:W-:Y:S05]  /*8420*/  @!P6 BRA `(.L_x_274) ;  /* 0x00000000000ce947 */ /* 0x000fea0003800000 */
[----:B------:R-:W-:-:S04]  /*8430*/  IADD3 R24, P2, R22, UR12, RZ ;  /* 0x0000000c16187c10 */ /* 0x000fc8000ff5e0ff */
[----:B------:R-:W-:-:S05]  /*8440*/  IADD3.X R25, R23, UR13, RZ, P2, !PT ;  /* 0x0000000d17197c10 */ /* 0x000fca00097fe4ff */
[----:B------:R1:W5:Y:S04]  /*8450*/  LDG.E.LTC128B R167, desc[UR16][R24.64] ;  /* 0x0000001018a77981 */ /* 0x000368000c1e1920 */
.L_x_274:
[----:B------:R-:W-:Y:S05]  /*8460*/  BSYNC B1 ;  /* 0x0000000000017941 */ /* 0x000fea0003800000 */
.L_x_273:
[----:B------:R-:W-:Y:S01]  /*8470*/  ISETP.GT.AND P2, PT, R5, 0xf9, PT ;  /* 0x000000f90500780c */ /* 0x000fe20003f44270 */
[----:B-----5:R-:W-:Y:S01]  /*8480*/  FMUL R21, R167, R10 ;  /* 0x0000000aa7157220 */ /* 0x020fe20000400000 */
[----:B------:R-:W-:Y:S01]  /*8490*/  IMAD.X R27, R29, 0x1, R6, P3 ;  /* 0x000000011d1b7824 */ /* 0x000fe200018e0606 */
[----:B-1----:R-:W-:Y:S01]  /*84a0*/  IADD3 R24, P3, R36, R4, RZ ;  /* 0x0000000424187210 */ /* 0x002fe20007f7e0ff */
[----:B------:R-:W-:Y:S01]  /*84b0*/  BSSY B1, `(.L_x_275) ;  /* 0x0000008000017945 */ /* 0x000fe20003800000 */
[----:B------:R-:W-:Y:S01]  /*84c0*/  ISETP.GT.AND P5, PT, R166, RZ, P2 ;  /* 0x000000ffa600720c */ /* 0x000fe200017a4270 */
[----:B------:R-:W-:-:S05]  /*84d0*/  FFMA R21, R148, R11, R21 ;  /* 0x0000000b94157223 */ /* 0x000fca0000000015 */
[----:B------:R1:W-:Y:S01]  /*84e0*/  @P6 STG.E desc[UR16][R26.64], R21 ;  /* 0x000000151a006986 */ /* 0x0003e2000c101910 */
[----:B------:R-:W-:-:S04]  /*84f0*/  IADD3 R4, P6, R30, UR12, RZ ;  /* 0x0000000c1e047c10 */ /* 0x000fc8000ffde0ff */
[----:B------:R-:W-:Y:S02]  /*8500*/  IADD3.X R5, R31, UR13, RZ, P6, !PT ;  /* 0x0000000d1f057c10 */ /* 0x000fe4000b7fe4ff */
[----:B------:R-:W-:Y:S07]  /*8510*/  @!P5 BRA `(.L_x_276) ;  /* 0x000000000004d947 */ /* 0x000fee0003800000 */
[----:B------:R0:W5:Y:S02]  /*8520*/  LDG.E.LTC128B R167, desc[UR16][R4.64] ;  /* 0x0000001004a77981 */ /* 0x000164000c1e1920 */
.L_x_276:
[----:B------:R-:W-:Y:S05]  /*8530*/  BSYNC B1 ;  /* 0x0000000000017941 */ /* 0x000fea0003800000 */
.L_x_275:
[----:B0----5:R-:W-:Y:S01]  /*8540*/  FMUL R4, R167, R10 ;  /* 0x0000000aa7047220 */ /* 0x021fe20000400000 */
[----:B------:R-:W-:Y:S01]  /*8550*/  IMAD.X R25, R37, 0x1, R6, P3 ;  /* 0x0000000125197824 */ /* 0x000fe200018e0606 */
[----:B------:R-:W-:Y:S01]  /*8560*/  ISETP.GT.AND P1, PT, R166, 0x8, P1 ;  /* 0x00000008a600780c */ /* 0x000fe20000f24270 */
        /* <DEDUP_REMOVED lines=8> */
.L_x_278:
[----:B------:R-:W-:Y:S05]  /*85f0*/  BSYNC B1 ;  /* 0x0000000000017941 */ /* 0x000fea0003800000 */
.L_x_277:
[----:B------:R-:W-:Y:S01]  /*8600*/  ISETP.GT.AND P2, PT, R166, 0x8, P2 ;  /* 0x00000008a600780c */ /* 0x000fe20001744270 */
[----:B-1---5:R-:W-:Y:S01]  /*8610*/  FMUL R5, R167, R10 ;  /* 0x0000000aa7057220 */ /* 0x022fe20000400000 */
[----:B------:R-:W-:Y:S01]  /*8620*/  IMAD.X R27, R29, 0x1, R19, P6 ;  /* 0x000000011d1b7824 */ /* 0x000fe200030e0613 */
[----:B------:R-:W-:Y:S02]  /*8630*/  BSSY B1, `(.L_x_279) ;  /* 0x0000007000017945 */ /* 0x000fe40003800000 */
[----:B------:R-:W-:-:S05]  /*8640*/  FFMA R21, R150, R11, R5 ;  /* 0x0000000b96157223 */ /* 0x000fca0000000005 */
[----:B------:R1:W-:Y:S01]  /*8650*/  @P1 STG.E desc[UR16][R26.64], R21 ;  /* 0x000000151a001986 */ /* 0x0003e2000c101910 */
[----:B------:R-:W-:-:S04]  /*8660*/  IADD3 R4, P1, R30, UR10, RZ ;  /* 0x0000000a1e047c10 */ /* 0x000fc8000ff3e0ff */
[----:B------:R-:W-:Y:S01]  /*8670*/  IADD3.X R5, R31, UR11, RZ, P1, !PT ;  /* 0x0000000b1f057c10 */ /* 0x000fe20008ffe4ff */
[----:B------:R-:W-:Y:S08]  /*8680*/  @!P2 BRA `(.L_x_280) ;  /* 0x000000000004a947 */ /* 0x000ff00003800000 */
[----:B------:R0:W5:Y:S02]  /*8690*/  LDG.E.LTC128B R167, desc[UR16][R4.64] ;  /* 0x0000001004a77981 */ /* 0x000164000c1e1920 */
.L_x_280:
[----:B------:R-:W-:Y:S05]  /*86a0*/  BSYNC B1 ;  /* 0x0000000000017941 */ /* 0x000fea0003800000 */
.L_x_279:
[----:B------:R-:W-:Y:S05]  /*86b0*/  @!P2 BRA `(.L_x_281) ;  /* 0x0000002c0024a947 */ /* 0x000fea0003800000 */
[----:B------:R-:W-:Y:S01]  /*86c0*/  IADD3 R20, P1, R36, R20, RZ ;  /* 0x0000001424147210 */ /* 0x000fe20007f3e0ff */
[----:B0----5:R-:W-:-:S04]  /*86d0*/  FMUL R4, R167, R10 ;  /* 0x0000000aa7047220 */ /* 0x021fc80000400000 */
[----:B-1----:R-:W-:Y:S02]  /*86e0*/  IMAD.X R21, R37, 0x1, R19, P1 ;  /* 0x0000000125157824 */ /* 0x002fe400008e0613 */
[----:B------:R-:W-:-:S05]  /*86f0*/  FFMA R151, R151, R11, R4 ;  /* 0x0000000b97977223 */ /* 0x000fca0000000004 */
[----:B------:R0:W-:Y:S01]  /*8700*/  STG.E desc[UR16][R20.64], R151 ;  /* 0x0000009714007986 */ /* 0x0001e2000c101910 */
[----:B------:R-:W-:Y:S05]  /*8710*/  BRA `(.L_x_281) ;  /* 0x0000002c000c7947 */ /* 0x000fea0003800000 */
.L_x_30:
[----:B------:R-:W-:Y:S01]  /*8720*/  ISETP.GT.AND P2, PT, R5, 0x1, PT ;  /* 0x000000010500780c */ /* 0x000fe20003f44270 */
[----:B------:R-:W-:Y:S01]  /*8730*/  ULDC.64 UR10, c[0x0][0x6c0] ;  /* 0x0001b000000a7ab9 */ /* 0x000fe20000000a00 */
[----:B------:R-:W-:Y:S01]  /*8740*/  ISETP.GT.AND P1, PT, R166, 0x8, P1 ;  /* 0x00000008a600780c */ /* 0x000fe20000f24270 */
[-C--:B--2---:R-:W-:Y:S01]  /*8750*/  FMUL R19, R24, R11.reuse ;  /* 0x0000000b18137220 */ /* 0x084fe20000400000 */
[----:B------:R-:W-:Y:S01]  /*8760*/  LEA R22, P6, R168, UR10, 0x2 ;  /* 0x0000000aa8167c11 */ /* 0x000fe2000f8c10ff */
[-C--:B------:R-:W-:Y:S01]  /*8770*/  FMUL R155, R25, R11.reuse ;  /* 0x0000000b199b7220 */ /* 0x080fe20000400000 */
[----:B------:R-:W-:Y:S01]  /*8780*/  ISETP.GT.AND P3, PT, R166, RZ, P2 ;  /* 0x000000ffa600720c */ /* 0x000fe20001764270 */
[----:B------:R-:W-:Y:S01]  /*8790*/  IMAD.SHL.U32 R6, R20, 0x20, RZ ;  /* 0x0000002014067824 */ /* 0x000fe200078e00ff */
[----:B------:R-:W-:Y:S01]  /*87a0*/  LEA.HI.X R23, R168, UR11, R173, 0x2, P6 ;  /* 0x0000000ba8177c11 */ /* 0x000fe2000b0f14ad */
[-C--:B------:R-:W-:Y:S01]  /*87b0*/  FMUL R157, R26, R11.reuse ;  /* 0x0000000b1a9d7220 */ /* 0x080fe20000400000 */
[-C--:B------:R-:W-:Y:S01]  /*87c0*/  LEA R152, P6, R20, R22.reuse, 0x2 ;  /* 0x0000001614987211 */ /* 0x080fe200078c10ff */
[----:B------:R-:W-:Y:S01]  /*87d0*/  FMUL R159, R27, R11 ;  /* 0x0000000b1b9f7220 */ /* 0x000fe20000400000 */
[----:B------:R-:W-:Y:S01]  /*87e0*/  ISETP.GT.AND P2, PT, R166, 0x8, P2 ;  /* 0x00000008a600780c */ /* 0x000fe20001744270 */
[----:B------:R-:W-:Y:S01]  /*87f0*/  @P5 STG.E desc[UR16][R22.64], R19 ;  /* 0x0000001316005986 */ /* 0x000fe2000c101910 */
[C-C-:B------:R-:W-:Y:S01]  /*8800*/  LEA.HI.X R153, R20.reuse, R23, R21.reuse, 0x2, P6 ;  /* 0x0000001714997211 */ /* 0x140fe200030f1415 */
[----:B------:R-:W-:Y:S01]  /*8810*/  FMUL R33, R33, R11 ;  /* 0x0000000b21217220 */ /* 0x000fe20000400000 */
[----:B------:R-:W-:Y:S01]  /*8820*/  SHF.L.U64.HI R4, R20, 0x5, R21 ;  /* 0x0000000514047819 */ /* 0x000fe20000010215 */
[----:B------:R-:W-:Y:S01]  /*8830*/  @P1 IMAD.MOV.U32 R20, RZ, RZ, R22 ;  /* 0x000000ffff141224 */ /* 0x000fe200078e0016 */
[----:B------:R-:W-:Y:S01]  /*8840*/  IADD3 R24, P5, R6, R22, RZ ;  /* 0x0000001606187210 */ /* 0x000fe20007fbe0ff */
[----:B------:R0:W-:Y:S01]  /*8850*/  @P3 STG.E desc[UR16][R152.64], R155 ;  /* 0x0000009b98003986 */ /* 0x0001e2000c101910 */
[----:B------:R-:W-:Y:S01]  /*8860*/  ISETP.GT.AND P3, PT, R5, 0x8, PT ;  /* 0x000000080500780c */ /* 0x000fe20003f64270 */
[----:B------:R-:W-:-:S02]  /*8870*/  @P1 IMAD.MOV.U32 R21, RZ, RZ, R23 ;  /* 0x000000ffff151224 */ /* 0x000fc400078e0017 */
[-C--:B------:R-:W-:Y:S01]  /*8880*/  FMUL R35, R35, R11.reuse ;  /* 0x0000000b23237220 */ /* 0x080fe20000400000 */
[----:B------:R-:W-:Y:S01]  /*8890*/  IMAD.X R25, R4, 0x1, R23, P5 ;  /* 0x0000000104197824 */ /* 0x000fe200028e0617 */
[----:B------:R-:W-:Y:S01]  /*88a0*/  ISETP.GT.AND P6, PT, R166, RZ, P3 ;  /* 0x000000ffa600720c */ /* 0x000fe20001fc4270 */
[-C--:B------:R-:W-:Y:S01]  /*88b0*/  FMUL R37, R37, R11.reuse ;  /* 0x0000000b25257220 */ /* 0x080fe20000400000 */
[----:B------:R1:W-:Y:S01]  /*88c0*/  @P1 STG.E desc[UR16][R20.64+0x20], R157 ;  /* 0x0000209d14001986 */ /* 0x0003e2000c101910 */
[----:B------:R-:W-:Y:S01]  /*88d0*/  ISETP.GT.AND P1, PT, R5, 0x9, PT ;  /* 0x000000090500780c */ /* 0x000fe20003f24270 */
[-C--:B------:R-:W-:Y:S01]  /*88e0*/  FMUL R39, R39, R11.reuse ;  /* 0x0000000b27277220 */ /* 0x080fe20000400000 */
[----:B------:R-:W-:Y:S01]  /*88f0*/  IADD3 R26, P5, R6, R152, RZ ;  /* 0x00000098061a7210 */ /* 0x000fe20007fbe0ff */
[-C--:B------:R-:W-:Y:S01]  /*8900*/  FMUL R41, R41, R11.reuse ;  /* 0x0000000b29297220 */ /* 0x080fe20000400000 */
[-C--:B0-----:R-:W-:Y:S01]  /*8910*/  FMUL R155, R28, R11.reuse ;  /* 0x0000000b1c9b7220 */ /* 0x081fe20000400000 */
[----:B------:R-:W-:Y:S01]  /*8920*/  ISETP.GT.AND P3, PT, R166, 0x8, P3 ;  /* 0x00000008a600780c */ /* 0x000fe20001f64270 */
[----:B------:R-:W-:Y:S01]  /*8930*/  FMUL R43, R43, R11 ;  /* 0x0000000b2b2b7220 */ /* 0x000fe20000400000 */
[----:B------:R-:W-:-:S02]  /*8940*/  IMAD.X R27, R4, 0x1, R153, P5 ;  /* 0x00000001041b7824 */ /* 0x000fc400028e0699 */
[-C--:B------:R-:W-:Y:S01]  /*8950*/  FMUL R45, R45, R11.reuse ;  /* 0x0000000b2d2d7220 */ /* 0x080fe20000400000 */
[-C--:B------:R-:W-:Y:S01]  /*8960*/  FMUL R47, R47, R11.reuse ;  /* 0x0000000b2f2f7220 */ /* 0x080fe20000400000 */
[-C--:B------:R-:W-:Y:S01]  /*8970*/  FMUL R49, R49, R11.reuse ;  /* 0x0000000b31317220 */ /* 0x080fe20000400000 */
[----:B-1----:R-:W-:Y:S02]  /*8980*/  @P2 IMAD.MOV.U32 R20, RZ, RZ, R152 ;  /* 0x000000ffff142224 */ /* 0x002fe400078e0098 */
[-C--:B------:R-:W-:Y:S01]  /*8990*/  FMUL R157, R29, R11.reuse ;  /* 0x0000000b1d9d7220 */ /* 0x080fe20000400000 */
[----:B------:R-:W-:Y:S02]  /*89a0*/  @P2 IMAD.MOV.U32 R21, RZ, RZ, R153 ;  /* 0x000000ffff152224 */ /* 0x000fe400078e0099 */
[-C--:B------:R-:W-:Y:S01]  /*89b0*/  FMUL R51, R51, R11.reuse ;  /* 0x0000000b33337220 */ /* 0x080fe20000400000 */
[-C--:B------:R-:W-:Y:S01]  /*89c0*/  FMUL R53, R53, R11.reuse ;  /* 0x0000000b35357220 */ /* 0x080fe20000400000 */
[-C--:B------:R-:W-:Y:S01]  /*89d0*/  FMUL R55, R55, R11.reuse ;  /* 0x0000000b37377220 */ /* 0x080fe20000400000 */
[-C--:B------:R-:W-:Y:S01]  /*89e0*/  FMUL R57, R57, R11.reuse ;  /* 0x0000000b39397220 */ /* 0x080fe20000400000 */
[----:B------:R0:W-:Y:S01]  /*89f0*/  @P2 STG.E desc[UR16][R20.64+0x20], R159 ;  /* 0x0000209f14002986 */ /* 0x0001e2000c101910 */
[C---:B------:R-:W-:Y:S01]  /*8a00*/  ISETP.GT.AND P2, PT, R166.reuse, RZ, P1 ;  /* 0x000000ffa600720c */ /* 0x040fe20000f44270 */
[-C--:B------:R-:W-:Y:S01]  /*8a10*/  FMUL R59, R59, R11.reuse ;  /* 0x0000000b3b3b7220 */ /* 0x080fe20000400000 */
[----:B------:R-:W-:Y:S01]  /*8a20*/  ISETP.GT.AND P1, PT, R166, 0x8, P1 ;  /* 0x00000008a600780c */ /* 0x000fe20000f24270 */
[----:B------:R1:W-:Y:S01]  /*8a30*/  @P6 STG.E desc[UR16][R24.64], R155 ;  /* 0x0000009b18006986 */ /* 0x0003e2000c101910 */
[----:B------:R-:W-:Y:S01]  /*8a40*/  IADD3 R19, P6, R6, 0x20, RZ ;  /* 0x0000002006137810 */ /* 0x000fe20007fde0ff */
[-C--:B------:R-:W-:Y:S01]  /*8a50*/  FMUL R61, R61, R11.reuse ;  /* 0x0000000b3d3d7220 */ /* 0x080fe20000400000 */
[-C--:B------:R-:W-:Y:S01]  /*8a60*/  FMUL R63, R63, R11.reuse ;  /* 0x0000000b3f3f7220 */ /* 0x080fe20000400000 */
[-C--:B------:R-:W-:Y:S01]  /*8a70*/  FMUL R65, R65, R11.reuse ;  /* 0x0000000b41417220 */ /* 0x080fe20000400000 */
[----:B------:R-:W-:Y:S01]  /*8a80*/  IADD3 R22, P5, R19, R22, RZ ;  /* 0x0000001613167210 */ /* 0x000fe20007fbe0ff */
[-C--:B------:R-:W-:Y:S01]  /*8a90*/  FMUL R67, R67, R11.reuse ;  /* 0x0000000b43437220 */ /* 0x080fe20000400000 */
[----:B------:R-:W-:Y:S01]  /*8aa0*/  FMUL R69, R69, R11 ;  /* 0x0000000b45457220 */ /* 0x000fe20000400000 */
[----:B0-----:R-:W-:-:S02]  /*8ab0*/  IMAD.X R20, RZ, RZ, R4, P6 ;  /* 0x000000ffff147224 */ /* 0x001fc400030e0604 */
[-C--:B------:R-:W-:Y:S01]  /*8ac0*/  FMUL R21, R30, R11.reuse ;  /* 0x0000000b1e157220 */ /* 0x080fe20000400000 */
[----:B------:R0:W-:Y:S01]  /*8ad0*/  @P2 STG.E desc[UR16][R26.64], R157 ;  /* 0x0000009d1a002986 */ /* 0x0001e2000c101910 */
[----:B------:R-:W-:Y:S01]  /*8ae0*/  ISETP.GT.AND P2, PT, R5, 0x10, PT ;  /* 0x000000100500780c */ /* 0x000fe20003f44270 */
[----:B------:R-:W-:Y:S01]  /*8af0*/  IMAD.X R23, R20, 0x1, R23, P5 ;  /* 0x0000000114177824 */ /* 0x000fe200028e0617 */
[----:B------:R-:W-:Y:S01]  /*8b00*/  IADD3 R28, P5, R19, R152, RZ ;  /* 0x00000098131c7210 */ /* 0x000fe20007fbe0ff */
[-C--:B-1----:R-:W-:Y:S01]  /*8b10*/  FMUL R155, R31, R11.reuse ;  /* 0x0000000b1f9b7220 */ /* 0x082fe20000400000 */
[----:B------:R-:W-:Y:S01]  /*8b20*/  IADD3 R30, P6, R6, R24, RZ ;  /* 0x00000018061e7210 */ /* 0x000fe20007fde0ff */
[-C--:B------:R-:W-:Y:S01]  /*8b30*/  FMUL R71, R71, R11.reuse ;  /* 0x0000000b47477220 */ /* 0x080fe20000400000 */
[----:B------:R1:W-:Y:S01]  /*8b40*/  @P3 STG.E desc[UR16][R22.64], R21 ;  /* 0x0000001516003986 */ /* 0x0003e2000c101910 */
[----:B------:R-:W-:Y:S01]  /*8b50*/  IMAD.X R29, R20, 0x1, R153, P5 ;  /* 0x00000001141d7824 */ /* 0x000fe200028e0699 */
[----:B------:R-:W-:Y:S01]  /*8b60*/  ISETP.GT.AND P5, PT, R166, RZ, P2 ;  /* 0x000000ffa600720c */ /* 0x000fe200017a4270 */
[----:B------:R-:W-:Y:S01]  /*8b70*/  IMAD.X R31, R4, 0x1, R25, P6 ;  /* 0x00000001041f7824 */ /* 0x000fe200030e0619 */
[----:B------:R-:W-:Y:S01]  /*8b80*/  ISETP.GT.AND P3, PT, R5, 0x11, PT ;  /* 0x000000110500780c */ /* 0x000fe20003f64270 */
[-C--:B0-----:R-:W-:Y:S01]  /*8b90*/  FMUL R157, R32, R11.reuse ;  /* 0x0000000b209d7220 */ /* 0x081fe20000400000 */
[----:B------:R0:W-:Y:S01]  /*8ba0*/  @P1 STG.E desc[UR16][R28.64], R155 ;  /* 0x0000009b1c001986 */ /* 0x0001e2000c101910 */
[----:B------:R-:W-:Y:S01]  /*8bb0*/  IADD3 R152, P6, R6, R26, RZ ;  /* 0x0000001a06987210 */ /* 0x000fe20007fde0ff */
[-C--:B------:R-:W-:Y:S01]  /*8bc0*/  FMUL R73, R73, R11.reuse ;  /* 0x0000000b49497220 */ /* 0x080fe20000400000 */
[C---:B------:R-:W-:Y:S01]  /*8bd0*/  ISETP.GT.AND P1, PT, R166.reuse, RZ, P3 ;  /* 0x000000ffa600720c */ /* 0x040fe20001f24270 */
[-C--:B------:R-:W-:Y:S01]  /*8be0*/  FMUL R75, R75, R11.reuse ;  /* 0x0000000b4b4b7220 */ /* 0x080fe20000400000 */
[----:B------:R-:W-:Y:S01]  /*8bf0*/  ISETP.GT.AND P2, PT, R166, 0x8, P2 ;  /* 0x00000008a600780c */ /* 0x000fe20001744270 */
[----:B------:R-:W-:Y:S01]  /*8c00*/  IMAD.X R153, R4, 0x1, R27, P6 ;  /* 0x0000000104997824 */ /* 0x000fe200030e061b */
[----:B------:R-:W-:Y:S01]  /*8c10*/  ISETP.GT.AND P3, PT, R166, 0x8, P3 ;  /* 0x00000008a600780c */ /* 0x000fe20001f64270 */
[-C--:B-1----:R-:W-:Y:S01]  /*8c20*/  FMUL R21, R34, R11.reuse ;  /* 0x0000000b22157220 */ /* 0x082fe20000400000 */
[----:B------:R-:W-:Y:S01]  /*8c30*/  @P5 STG.E desc[UR16][R30.64], R157 ;  /* 0x0000009d1e005986 */ /* 0x000fe2000c101910 */
[----:B------:R-:W-:Y:S01]  /*8c40*/  IADD3 R22, P5, R19, R24, RZ ;  /* 0x0000001813167210 */ /* 0x000fe20007fbe0ff */
[-C--:B------:R-:W-:Y:S01]  /*8c50*/  FMUL R77, R77, R11.reuse ;  /* 0x0000000b4d4d7220 */ /* 0x080fe20000400000 */
[-C--:B------:R-:W-:Y:S01]  /*8c60*/  FMUL R79, R79, R11.reuse ;  /* 0x0000000b4f4f7220 */ /* 0x080fe20000400000 */
[-C--:B------:R-:W-:Y:S01]  /*8c70*/  FMUL R81, R81, R11.reuse ;  /* 0x0000000b51517220 */ /* 0x080fe20000400000 */
[-C--:B------:R-:W-:Y:S01]  /*8c80*/  FMUL R83, R83, R11.reuse ;  /* 0x0000000b53537220 */ /* 0x080fe20000400000 */
[----:B------:R-:W-:Y:S01]  /*8c90*/  IMAD.X R23, R20, 0x1, R25, P5 ;  /* 0x0000000114177824 */ /* 0x000fe200028e0619 */
[----:B------:R-:W-:Y:S01]  /*8ca0*/  IADD3 R24, P5, R19, R26, RZ ;  /* 0x0000001a13187210 */ /* 0x000fe20007fbe0ff */
[----:B------:R1:W-:Y:S01]  /*8cb0*/  @P1 STG.E desc[UR16][R152.64], R33 ;  /* 0x0000002198001986 */ /* 0x0003e2000c101910 */
[----:B------:R-:W-:Y:S01]  /*8cc0*/  ISETP.GT.AND P1, PT, R5, 0x18, PT ;  /* 0x000000180500780c */ /* 0x000fe20003f24270 */
[-C--:B------:R-:W-:Y:S01]  /*8cd0*/  FMUL R85, R85, R11.reuse ;  /* 0x0000000b55557220 */ /* 0x080fe20000400000 */
[----:B------:R-:W-:Y:S01]  /*8ce0*/  IADD3 R26, P6, R6, R30, RZ ;  /* 0x0000001e061a7210 */ /* 0x000fe20007fde0ff */
[----:B------:R-:W-:Y:S01]  /*8cf0*/  IMAD.X R25, R20, 0x1, R27, P5 ;  /* 0x0000000114197824 */ /* 0x000fe200028e061b */
[----:B------:R-:W-:Y:S01]  /*8d00*/  ISETP.GT.AND P5, PT, R166, RZ, P1 ;  /* 0x000000ffa600720c */ /* 0x000fe20000fa4270 */
[----:B------:R2:W-:Y:S01]  /*8d10*/  @P2 STG.E desc[UR16][R22.64], R21 ;  /* 0x0000001516002986 */ /* 0x0005e2000c101910 */
[----:B------:R-:W-:Y:S01]  /*8d20*/  ISETP.GT.AND P2, PT, R5, 0x19, PT ;  /* 0x000000190500780c */ /* 0x000fe20003f44270 */
[----:B------:R-:W-:Y:S01]  /*8d30*/  IMAD.X R27, R4, 0x1, R31, P6 ;  /* 0x00000001041b7824 */ /* 0x000fe200030e061f */
[----:B0-----:R-:W-:Y:S01]  /*8d40*/  IADD3 R28, P6, R6, R152, RZ ;  /* 0x00000098061c7210 */ /* 0x001fe20007fde0ff */
[----:B------:R0:W-:Y:S01]  /*8d50*/  @P3 STG.E desc[UR16][R24.64], R35 ;  /* 0x0000002318003986 */ /* 0x0001e2000c101910 */
[----:B------:R-:W-:Y:S01]  /*8d60*/  ISETP.GT.AND P3, PT, R166, RZ, P2 ;  /* 0x000000ffa600720c */ /* 0x000fe20001764270 */
[-C--:B-1----:R-:W-:Y:S01]  /*8d70*/  FMUL R33, R36, R11.reuse ;  /* 0x0000000b24217220 */ /* 0x082fe20000400000 */
[----:B------:R-:W-:Y:S01]  /*8d80*/  ISETP.GT.AND P1, PT, R166, 0x8, P1 ;  /* 0x00000008a600780c */ /* 0x000fe20000f24270 */
[----:B------:R-:W-:Y:S01]  /*8d90*/  IMAD.X R29, R4, 0x1, R153, P6 ;  /* 0x00000001041d7824 */ /* 0x000fe200030e0699 */
[----:B------:R-:W-:Y:S01]  /*8da0*/  ISETP.GT.AND P2, PT, R166, 0x8, P2 ;  /* 0x00000008a600780c */ /* 0x000fe20001744270 */
[-C--:B------:R-:W-:Y:S01]  /*8db0*/  FMUL R87, R87, R11.reuse ;  /* 0x0000000b57577220 */ /* 0x080fe20000400000 */
[-C--:B------:R-:W-:Y:S01]  /*8dc0*/  FMUL R89, R89, R11.reuse ;  /* 0x0000000b59597220 */ /* 0x080fe20000400000 */
[----:B------:R1:W-:Y:S01]  /*8dd0*/  @P5 STG.E desc[UR16][R26.64], R33 ;  /* 0x000000211a005986 */ /* 0x0003e2000c101910 */
[----:B--2---:R-:W-:Y:S01]  /*8de0*/  IADD3 R22, P5, R19, R30, RZ ;  /* 0x0000001e13167210 */ /* 0x004fe20007fbe0ff */
[-C--:B------:R-:W-:Y:S01]  /*8df0*/  FMUL R21, R38, R11.reuse ;  /* 0x0000000b26157220 */ /* 0x080fe20000400000 */
[----:B------:R-:W-:Y:S01]  /*8e00*/  IADD3 R30, P6, R6, R26, RZ ;  /* 0x0000001a061e7210 */ /* 0x000fe20007fde0ff */
[-C--:B0-----:R-:W-:Y:S01]  /*8e10*/  FMUL R35, R40, R11.reuse ;  /* 0x0000000b28237220 */ /* 0x081fe20000400000 */
[-C--:B------:R-:W-:Y:S01]  /*8e20*/  FMUL R91, R91, R11.reuse ;  /* 0x0000000b5b5b7220 */ /* 0x080fe20000400000 */
[----:B------:R-:W-:Y:S01]  /*8e30*/  IMAD.X R23, R20, 0x1, R31, P5 ;  /* 0x0000000114177824 */ /* 0x000fe200028e061f */
[----:B------:R-:W-:Y:S01]  /*8e40*/  IADD3 R24, P5, R19, R152, RZ ;  /* 0x0000009813187210 */ /* 0x000fe20007fbe0ff */
[----:B------:R-:W-:Y:S01]  /*8e50*/  @P3 STG.E desc[UR16][R28.64], R37 ;  /* 0x000000251c003986 */ /* 0x000fe2000c101910 */
[C---:B------:R-:W-:Y:S01]  /*8e60*/  ISETP.GT.AND P3, PT, R5.reuse, 0x20, PT ;  /* 0x000000200500780c */ /* 0x040fe20003f64270 */
[----:B------:R-:W-:Y:S01]  /*8e70*/  IMAD.X R31, R4, 0x1, R27, P6 ;  /* 0x00000001041f7824 */ /* 0x000fe200030e061b */
[----:B------:R-:W-:Y:S01]  /*8e80*/  IADD3 R32, P6, R6, R28, RZ ;  /* 0x0000001c06207210 */ /* 0x000fe20007fde0ff */
[----:B------:R-:W-:Y:S01]  /*8e90*/  IMAD.X R25, R20, 0x1, R153, P5 ;  /* 0x0000000114197824 */ /* 0x000fe200028e0699 */
[----:B------:R-:W-:Y:S01]  /*8ea0*/  ISETP.GT.AND P5, PT, R166, RZ, P3 ;  /* 0x000000ffa600720c */ /* 0x000fe20001fa4270 */
[----:B------:R0:W-:Y:S01]  /*8eb0*/  @P1 STG.E desc[UR16][R22.64], R21 ;  /* 0x0000001516001986 */ /* 0x0001e2000c101910 */
[----:B------:R-:W-:Y:S01]  /*8ec0*/  ISETP.GT.AND P1, PT, R5, 0x21, PT ;  /* 0x000000210500780c */ /* 0x000fe20003f24270 */
[----:B-1----:R-:W-:Y:S01]  /*8ed0*/  IMAD.X R33, R4, 0x1, R29, P6 ;  /* 0x0000000104217824 */ /* 0x002fe200030e061d */
[C---:B------:R-:W-:Y:S01]  /*8ee0*/  ISETP.GT.AND P3, PT, R166.reuse, 0x8, P3 ;  /* 0x00000008a600780c */ /* 0x040fe20001f64270 */
[----:B------:R1:W-:Y:S01]  /*8ef0*/  @P2 STG.E desc[UR16][R24.64], R39 ;  /* 0x0000002718002986 */ /* 0x0003e2000c101910 */
[C---:B------:R-:W-:Y:S01]  /*8f00*/  ISETP.GT.AND P2, PT, R166.reuse, RZ, P1 ;  /* 0x000000ffa600720c */ /* 0x040fe20000f44270 */
[-C--:B------:R-:W-:Y:S01]  /*8f10*/  FMUL R93, R93, R11.reuse ;  /* 0x0000000b5d5d7220 */ /* 0x080fe20000400000 */
[----:B------:R-:W-:Y:S01]  /*8f20*/  ISETP.GT.AND P1, PT, R166, 0x8, P1 ;  /* 0x00000008a600780c */ /* 0x000fe20000f24270 */
[-C--:B------:R-:W-:Y:S01]  /*8f30*/  FMUL R95, R95, R11.reuse ;  /* 0x0000000b5f5f7220 */ /* 0x080fe20000400000 */
[-C--:B------:R-:W-:Y:S01]  /*8f40*/  FMUL R97, R97, R11.reuse ;  /* 0x0000000b61617220 */ /* 0x080fe20000400000 */
[-C--:B------:R-:W-:Y:S01]  /*8f50*/  FMUL R99, R99, R11.reuse ;  /* 0x0000000b63637220 */ /* 0x080fe20000400000 */
[-C--:B------:R-:W-:Y:S01]  /*8f60*/  FMUL R101, R101, R11.reuse ;  /* 0x0000000b65657220 */ /* 0x080fe20000400000 */
[----:B------:R2:W-:Y:S01]  /*8f70*/  @P5 STG.E desc[UR16][R30.64], R35 ;  /* 0x000000231e005986 */ /* 0x0005e2000c101910 */
[----:B0-----:R-:W-:Y:S01]  /*8f80*/  IADD3 R22, P5, R19, R26, RZ ;  /* 0x0000001a13167210 */ /* 0x001fe20007fbe0ff */
[-C--:B------:R-:W-:Y:S01]  /*8f90*/  FMUL R21, R42, R11.reuse ;  /* 0x0000000b2a157220 */ /* 0x080fe20000400000 */
[----:B------:R-:W-:Y:S01]  /*8fa0*/  IADD3 R26, P6, R6, R30, RZ ;  /* 0x0000001e061a7210 */ /* 0x000fe20007fde0ff */
[-C--:B------:R-:W-:Y:S01]  /*8fb0*/  FMUL R103, R103, R11.reuse ;  /* 0x0000000b67677220 */ /* 0x080fe20000400000 */
[-C--:B------:R-:W-:Y:S01]  /*8fc0*/  FMUL R105, R105, R11.reuse ;  /* 0x0000000b69697220 */ /* 0x080fe20000400000 */
[----:B------:R-:W-:Y:S01]  /*8fd0*/  IMAD.X R23, R20, 0x1, R27, P5 ;  /* 0x0000000114177824 */ /* 0x000fe200028e061b */
[----:B-1----:R-:W-:Y:S01]  /*8fe0*/  IADD3 R24, P5, R19, R28, RZ ;  /* 0x0000001c13187210 */ /* 0x002fe20007fbe0ff */
        /* <DEDUP_REMOVED lines=8> */
[-C--:B--2---:R-:W-:Y:S01]  /*9070*/  FMUL R35, R44, R11.reuse ;  /* 0x0000000b2c237220 */ /* 0x084fe20000400000 */
[C---:B------:R-:W-:Y:S01]  /*9080*/  ISETP.GT.AND P2, PT, R166.reuse, 0x8, P2 ;  /* 0x00000008a600780c */ /* 0x040fe20001744270 */
[----:B------:R1:W-:Y:S01]  /*9090*/  @P1 STG.E desc[UR16][R24.64], R43 ;  /* 0x0000002b18001986 */ /* 0x0003e2000c101910 */
[----:B------:R-:W-:Y:S01]  /*90a0*/  ISETP.GT.AND P1, PT, R166, RZ, P3 ;  /* 0x000000ffa600720c */ /* 0x000fe20001f24270 */
[----:B------:R-:W-:Y:S01]  /*90b0*/  IMAD.X R29, R4, 0x1, R33, P6 ;  /* 0x00000001041d7824 */ /* 0x000fe200030e0621 */
        /* <DEDUP_REMOVED lines=87> */
[----:B------:R-:W-:-:S02]  /*9630*/  FMUL R151, R151, R11 ;  /* 0x0000000b97977220 */ /* 0x000fc40000400000 */
        /* <DEDUP_REMOVED lines=10> */
[----:B--2---:R-:W-:Y:S01]  /*96e0*/  FMUL R35, R60, R11 ;  /* 0x0000000b3c237220 */ /* 0x004fe20000400000 */
[C---:B------:R-:W-:Y:S01]  /*96f0*/  ISETP.GT.AND P1, PT, R166.reuse, 0x8, P1 ;  /* 0x00000008a600780c */ /* 0x040fe20000f24270 */
[----:B------:R1:W-:Y:S01]  /*9700*/  @P3 STG.E desc[UR16][R24.64], R59 ;  /* 0x0000003b18003986 */ /* 0x0003e2000c101910 */
[----:B------:R-:W-:Y:S01]  /*9710*/  ISETP.GT.AND P3, PT, R166, RZ, P2 ;  /* 0x000000ffa600720c */ /* 0x000fe20001764270 */
[----:B------:R-:W-:Y:S01]  /*9720*/  IMAD.X R29, R4, 0x1, R33, P6 ;  /* 0x00000001041d7824 */ /* 0x000fe200030e0621 */
[----:B------:R-:W-:-:S05]  /*9730*/  ISETP.GT.AND P2, PT, R166, 0x8, P2 ;  /* 0x00000008a600780c */ /* 0x000fca0001744270 */
[----:B------:R2:W-:Y:S01]  /*9740*/  @P5 STG.E desc[UR16][R26.64], R35 ;  /* 0x000000231a005986 */ /* 0x0005e2000c101910 */
[----:B0-----:R-:W-:Y:S01]  /*9750*/  IADD3 R22, P5, R19, R30, RZ ;  /* 0x0000001e13167210 */ /* 0x001fe20007fbe0ff */
[----:B------:R-:W-:Y:S01]  /*9760*/  FMUL R21, R62, R11 ;  /* 0x0000000b3e157220 */ /* 0x000fe20000400000 */
[----:B------:R-:W-:-:S03]  /*9770*/  IADD3 R30, P6, R6, R26, RZ ;  /* 0x0000001a061e7210 */ /* 0x000fc60007fde0ff */
        /* <DEDUP_REMOVED lines=391> */
[----:B------:R-:W-:Y:S01]  /*aff0*/  IMAD.X R29, R4, 0x1, R33, P6 ;  /* 0x00000001041d7824 */ /* 0x000fe200030e0621 */
[----:B------:R1:W-:Y:S01]  /*b000*/  @P1 STG.E desc[UR16][R24.64], R139 ;  /* 0x0000008b18001986 */ /* 0x0003e2000c101910 */
[----:B------:R-:W-:-:S02]  /*b010*/  ISETP.GT.AND P1, PT, R166, RZ, P3 ;  /* 0x000000ffa600720c */ /* 0x000fc40001f24270 */
[C---:B------:R-:W-:Y:S02]  /*b020*/  ISETP.GT.AND P2, PT, R166.reuse, 0x8, P2 ;  /* 0x00000008a600780c */ /* 0x040fe40001744270 */
[----:B------:R-:W-:-:S03]  /*b030*/  ISETP.GT.AND P3, PT, R166, 0x8, P3 ;  /* 0x00000008a600780c */ /* 0x000fc60001f64270 */
        /* <DEDUP_REMOVED lines=21> */
[C---:B0-----:R-:W-:Y:S01]  /*b190*/  IADD3 R22, P5, R19.reuse, R26, RZ ;  /* 0x0000001a13167210 */ /* 0x041fe20007fbe0ff */
[----:B------:R-:W-:Y:S01]  /*b1a0*/  FMUL R21, R146, R11 ;  /* 0x0000000b92157220 */ /* 0x000fe20000400000 */
[----:B-1----:R-:W-:-:S03]  /*b1b0*/  IADD3 R24, P6, R19, R28, RZ ;  /* 0x0000001c13187210 */ /* 0x002fc60007fde0ff */
[C---:B------:R-:W-:Y:S01]  /*b1c0*/  IMAD.X R23, R20.reuse, 0x1, R27, P5 ;  /* 0x0000000114177824 */ /* 0x040fe200028e061b */
[----:B------:R-:W-:Y:S01]  /*b1d0*/  @P3 STG.E desc[UR16][R32.64], R145 ;  /* 0x0000009120003986 */ /* 0x000fe2000c101910 */
[C---:B------:R-:W-:Y:S01]  /*b1e0*/  ISETP.GT.AND P3, PT, R5.reuse, 0xf8, PT ;  /* 0x000000f80500780c */ /* 0x040fe20003f64270 */
[----:B------:R-:W-:Y:S01]  /*b1f0*/  IMAD.X R25, R20, 0x1, R29, P6 ;  /* 0x0000000114197824 */ /* 0x000fe200030e061d */
[----:B------:R-:W-:Y:S01]  /*b200*/  ISETP.GT.AND P5, PT, R5, 0xf9, PT ;  /* 0x000000f90500780c */ /* 0x000fe20003fa4270 */
[----:B------:R0:W-:Y:S01]  /*b210*/  @P1 STG.E desc[UR16][R22.64], R21 ;  /* 0x0000001516001986 */ /* 0x0001e2000c101910 */
[-C--:B------:R-:W-:Y:S02]  /*b220*/  IADD3 R26, P1, R6, R30.reuse, RZ ;  /* 0x0000001e061a7210 */ /* 0x080fe40007f3e0ff */
[----:B--2---:R-:W-:Y:S01]  /*b230*/  IADD3 R30, P6, R19, R30, RZ ;  /* 0x0000001e131e7210 */ /* 0x004fe20007fde0ff */
[----:B------:R1:W-:Y:S01]  /*b240*/  @P2 STG.E desc[UR16][R24.64], R147 ;  /* 0x0000009318002986 */ /* 0x0003e2000c101910 */
[----:B------:R-:W-:Y:S01]  /*b250*/  ISETP.GT.AND P2, PT, R166, RZ, P3 ;  /* 0x000000ffa600720c */ /* 0x000fe20001f44270 */
[--C-:B------:R-:W-:Y:S01]  /*b260*/  IMAD.X R27, R4, 0x1, R31.reuse, P1 ;  /* 0x00000001041b7824 */ /* 0x100fe200008e061f */
[----:B------:R-:W-:Y:S01]  /*b270*/  ISETP.GT.AND P1, PT, R166, RZ, P5 ;  /* 0x000000ffa600720c */ /* 0x000fe20002f24270 */
[----:B------:R-:W-:Y:S01]  /*b280*/  IMAD.X R31, R20, 0x1, R31, P6 ;  /* 0x00000001141f7824 */ /* 0x000fe200030e061f */
[----:B------:R-:W-:-:S02]  /*b290*/  IADD3 R28, P6, R6, R32, RZ ;  /* 0x00000020061c7210 */ /* 0x000fc40007fde0ff */
[----:B------:R-:W-:Y:S01]  /*b2a0*/  ISETP.GT.AND P3, PT, R166, 0x8, P3 ;  /* 0x00000008a600780c */ /* 0x000fe20001f64270 */
[-C--:B0-----:R-:W-:Y:S01]  /*b2b0*/  FMUL R21, R150, R11.reuse ;  /* 0x0000000b96157220 */ /* 0x081fe20000400000 */
[----:B------:R-:W-:Y:S01]  /*b2c0*/  ISETP.GT.AND P5, PT, R166, 0x8, P5 ;  /* 0x00000008a600780c */ /* 0x000fe20002fa4270 */
[----:B------:R-:W-:Y:S01]  /*b2d0*/  IMAD.X R29, R4, 0x1, R33, P6 ;  /* 0x00000001041d7824 */ /* 0x000fe200030e0621 */
[----:B------:R-:W-:Y:S01]  /*b2e0*/  IADD3 R4, P6, R19, R32, RZ ;  /* 0x0000002013047210 */ /* 0x000fe20007fde0ff */
[----:B------:R-:W-:-:S04]  /*b2f0*/  FMUL R19, R148, R11 ;  /* 0x0000000b94137220 */ /* 0x000fc80000400000 */
[----:B------:R-:W-:Y:S01]  /*b300*/  IMAD.X R5, R20, 0x1, R33, P6 ;  /* 0x0000000114057824 */ /* 0x000fe200030e0621 */
[----:B------:R1:W-:Y:S04]  /*b310*/  @P2 STG.E desc[UR16][R26.64], R19 ;  /* 0x000000131a002986 */ /* 0x0003e8000c101910 */
[----:B------:R1:W-:Y:S04]  /*b320*/  @P1 STG.E desc[UR16][R28.64], R149 ;  /* 0x000000951c001986 */ /* 0x0003e8000c101910 */
[----:B------:R1:W-:Y:S04]  /*b330*/  @P3 STG.E desc[UR16][R30.64], R21 ;  /* 0x000000151e003986 */ /* 0x0003e8000c101910 */
[----:B------:R1:W-:Y:S02]  /*b340*/  @P5 STG.E desc[UR16][R4.64], R151 ;  /* 0x0000009704005986 */ /* 0x0003e4000c101910 */
.L_x_281:
[----:B------:R-:W-:Y:S05]  /*b350*/  BSYNC B0 ;  /* 0x0000000000007941 */ /* 0x000fea0003800000 */
.L_x_29:
[C---:B------:R-:W-:Y:S01]  /*b360*/  LEA R2, P1, R8.reuse, R2, 0x1 ;  /* 0x0000000208027211 */ /* 0x040fe200078208ff */
[----:B------:R-:W-:Y:S01]  /*b370*/  ULDC.64 UR10, c[0x0][0x750] ;  /* 0x0001d400000a7ab9 */ /* 0x000fe20000000a00 */
[----:B01----:R-:W-:Y:S01]  /*b380*/  IMAD.U32 R4, RZ, RZ, UR9 ;  /* 0x00000009ff047e24 */ /* 0x003fe2000f8e00ff */
[----:B------:R-:W-:Y:S01]  /*b390*/  PRMT R19, RZ, 0x7610, R19 ;  /* 0x00007610ff137816 */ /* 0x000fe20000000013 */
[----:B------:R-:W-:Y:S01]  /*b3a0*/  IMAD.MOV.U32 R6, RZ, RZ, -0x1 ;  /* 0xffffffffff067424 */ /* 0x000fe200078e00ff */
[----:B------:R-:W-:Y:S01]  /*b3b0*/  LEA.HI.X R3, R8, R3, R0, 0x1, P1 ;  /* 0x0000000308037211 */ /* 0x000fe200008f0c00 */
[----:B------:R0:W-:Y:S01]  /*b3c0*/  SYNCS.ARRIVE.TRANS64.A1T0 RZ, [R4+UR19], RZ ;  /* 0x000000ff04ff79a7 */ /* 0x0001e20008100013 */
[----:B------:R-:W-:Y:S01]  /*b3d0*/  ISETP.GE.U32.AND P1, PT, R2, UR10, PT ;  /* 0x0000000a02007c0c */ /* 0x000fe2000bf26070 */
[----:B------:R-:W-:-:S03]  /*b3e0*/  IMAD.MOV.U32 R5, RZ, RZ, -0x1 ;  /* 0xffffffffff057424 */ /* 0x000fc600078e00ff */
[----:B------:R-:W-:Y:S01]  /*b3f0*/  ISETP.GE.U32.AND.EX P1, PT, R3, UR11, PT, P1 ;  /* 0x0000000b03007c0c */ /* 0x000fe2000bf26110 */
[----:B0-----:R-:W-:-:S12]  /*b400*/  IMAD.MOV.U32 R4, RZ, RZ, -0x1 ;  /* 0xffffffffff047424 */ /* 0x001fd800078e00ff */
[----:B------:R-:W-:Y:S05]  /*b410*/  @P1 BRA `(.L_x_282) ;  /* 0x0000000400601947 */ /* 0x000fea0003800000 */
[----:B------:R-:W0:Y:S01]  /*b420*/  S2R R30, SR_CTAID.X ;  /* 0x00000000001e7919 */ /* 0x000e220000002500 */
[----:B------:R-:W1:Y:S01]  /*b430*/  LDC.64 R24, c[0x0][0x728] ;  /* 0x0001ca00ff187b82 */ /* 0x000e620000000a00 */
[----:B------:R-:W-:Y:S01]  /*b440*/  ULDC UR10, c[0x0][0x150] ;  /* 0x00005400000a7ab9 */ /* 0x000fe20000000800 */
[----:B----4-:R-:W-:Y:S01]  /*b450*/  IMAD.MOV.U32 R22, RZ, RZ, R2 ;  /* 0x000000ffff167224 */ /* 0x010fe200078e0002 */
[----:B--2---:R-:W2:Y:S01]  /*b460*/  S2R R32, SR_CTAID.Y ;  /* 0x0000000000207919 */ /* 0x004ea20000002600 */
[----:B------:R-:W-:-:S04]  /*b470*/  IMAD.MOV.U32 R23, RZ, RZ, R3 ;  /* 0x000000ffff177224 */ /* 0x000fc800078e0003 */
[----:B------:R-:W4:Y:S08]  /*b480*/  LDC R33, c[0x0][0x144] ;  /* 0x00005100ff217b82 */ /* 0x000f300000000800 */
[----:B------:R-:W2:Y:S08]  /*b490*/  LDC R6, c[0x0][0x730] ;  /* 0x0001cc00ff067b82 */ /* 0x000eb00000000800 */
[----:B------:R-:W2:Y:S01]  /*b4a0*/  LDC.64 R28, c[0x0][0x720] ;  /* 0x0001c800ff1c7b82 */ /* 0x000ea20000000a00 */
[----:B-1----:R-:W-:-:S04]  /*b4b0*/  ISETP.NE.U32.AND P1, PT, R24, RZ, PT ;  /* 0x000000ff1800720c */ /* 0x002fc80003f25070 */
[----:B------:R-:W-:Y:S02]  /*b4c0*/  ISETP.NE.AND.EX P1, PT, R25, RZ, PT, P1 ;  /* 0x000000ff1900720c */ /* 0x000fe40003f25310 */
[----:B0-----:R-:W-:-:S05]  /*b4d0*/  I2FP.F32.U32 R4, R30 ;  /* 0x0000001e00047245 */ /* 0x001fca0000201000 */
[----:B------:R-:W-:-:S04]  /*b4e0*/  FMUL R4, R4, UR10 ;  /* 0x0000000a04047c20 */ /* 0x000fc80008400000 */
[----:B------:R0:W1:Y:S02]  /*b4f0*/  F2I.U32.TRUNC.NTZ R31, R4 ;  /* 0x00000004001f7305 */ /* 0x000064000020f000 */
[----:B----4-:R-:W-:Y:S05]  /*b500*/  @!P1 BRA `(.L_x_283) ;  /* 0x0000000000289947 */ /* 0x010fea0003800000 */
[----:B------:R-:W4:Y:S02]  /*b510*/  LDC R5, c[0x0][0x734] ;  /* 0x0001cd00ff057b82 */ /* 0x000f240000000800 */
[----:B----4-:R-:W-:-:S05]  /*b520*/  IADD3 R19, P1, R2, R5, RZ ;  /* 0x0000000502137210 */ /* 0x010fca0007f3e0ff */
[----:B------:R-:W-:-:S04]  /*b530*/  IMAD.X R27, RZ, RZ, R3, P1 ;  /* 0x000000ffff1b7224 */ /* 0x000fc800008e0603 */
[----:B0-----:R-:W-:-:S04]  /*b540*/  IMAD.WIDE.U32 R4, R27, R24, RZ ;  /* 0x000000181b047225 */ /* 0x001fc800078e00ff */
[----:B------:R-:W-:-:S04]  /*b550*/  IMAD.WIDE.U32 R20, P1, R19, R25, R4 ;  /* 0x0000001913147225 */ /* 0x000fc80007820004 */
[----:B------:R-:W-:-:S04]  /*b560*/  IMAD.WIDE.U32 R4, R19, R24, RZ ;  /* 0x0000001813047225 */ /* 0x000fc800078e00ff */
[----:B------:R-:W-:Y:S01]  /*b570*/  IMAD.X R23, RZ, RZ, RZ, P1 ;  /* 0x000000ffff177224 */ /* 0x000fe200008e06ff */
[----:B------:R-:W-:Y:S01]  /*b580*/  IADD3 RZ, P1, R5, R20, RZ ;  /* 0x0000001405ff7210 */ /* 0x000fe20007f3e0ff */
[----:B------:R-:W-:-:S04]  /*b590*/  IMAD.MOV.U32 R22, RZ, RZ, R21 ;  /* 0x000000ffff167224 */ /* 0x000fc800078e0015 */
[----:B------:R-:W-:-:S08]  /*b5a0*/  IMAD.WIDE.U32.X R22, R27, R25, R22, P1 ;  /* 0x000000191b167225 */ /* 0x000fd000008e0416 */
.L_x_283:
[----:B------:R-:W4:Y:S01]  /*b5b0*/  LDC.64 R36, c[0x0][0x740] ;  /* 0x0001d000ff247b82 */ /* 0x000f220000000a00 */
[-C--:B--2---:R-:W-:Y:S01]  /*b5c0*/  SHF.R.U64 R26, R22, R6.reuse, R23 ;  /* 0x00000006161a7219 */ /* 0x084fe20000001217 */
[----:B-1----:R-:W-:Y:S01]  /*b5d0*/  IMAD.MOV R31, RZ, RZ, -R31 ;  /* 0x000000ffff1f7224 */ /* 0x002fe200078e0a1f */
[----:B0-----:R-:W-:Y:S01]  /*b5e0*/  SHF.R.U32.HI R4, RZ, R6, R23 ;  /* 0x00000006ff047219 */ /* 0x001fe20000011617 */
[----:B------:R-:W-:Y:S01]  /*b5f0*/  ULDC UR10, c[0x0][0x154] ;  /* 0x00005500000a7ab9 */ /* 0x000fe20000000800 */
[----:B------:R-:W-:Y:S01]  /*b600*/  IADD3 R19, P1, RZ, -R26, RZ ;  /* 0x8000001aff137210 */ /* 0x000fe20007f3e0ff */
[----:B------:R-:W-:Y:S02]  /*b610*/  IMAD R31, R33, R31, R30 ;  /* 0x0000001f211f7224 */ /* 0x000fe400078e021e */
[----:B------:R-:W0:Y:S01]  /*b620*/  LDC R20, c[0x0][0x718] ;  /* 0x0001c600ff147b82 */ /* 0x000e220000000800 */
[----:B------:R-:W-:Y:S02]  /*b630*/  IMAD.MOV.U32 R21, RZ, RZ, -0x1 ;  /* 0xffffffffff157424 */ /* 0x000fe400078e00ff */
[----:B------:R-:W-:-:S02]  /*b640*/  IMAD.X R5, RZ, RZ, ~R4, P1 ;  /* 0x000000ffff057224 */ /* 0x000fc400008e0e04 */
[----:B------:R-:W-:Y:S02]  /*b650*/  IMAD.MOV.U32 R23, RZ, RZ, 0x1 ;  /* 0x00000001ff177424 */ /* 0x000fe400078e00ff */
[-C--:B------:R-:W-:Y:S01]  /*b660*/  IMAD R6, R5, R28.reuse, RZ ;  /* 0x0000001c05067224 */ /* 0x080fe200078e02ff */
[----:B------:R-:W1:Y:S01]  /*b670*/  LDC R22, c[0x0][0x708] ;  /* 0x0001c200ff167b82 */ /* 0x000e620000000800 */
[----:B------:R-:W-:-:S04]  /*b680*/  IMAD.WIDE.U32 R4, R19, R28, R2 ;  /* 0x0000001c13047225 */ /* 0x000fc800078e0002 */
[----:B------:R-:W-:Y:S01]  /*b690*/  IMAD R19, R19, R29, R6 ;  /* 0x0000001d13137224 */ /* 0x000fe200078e0206 */
[----:B------:R-:W-:Y:S02]  /*b6a0*/  I2FP.F32.U32 R6, R32 ;  /* 0x0000002000067245 */ /* 0x000fe40000201000 */
[----:B------:R-:W2:Y:S01]  /*b6b0*/  LDC R34, c[0x0][0x758] ;  /* 0x0001d600ff227b82 */ /* 0x000ea20000000800 */
[----:B------:R-:W-:Y:S01]  /*b6c0*/  IMAD.IADD R5, R5, 0x1, R19 ;  /* 0x0000000105057824 */ /* 0x000fe200078e0213 */
[----:B----4-:R-:W-:Y:S01]  /*b6d0*/  ISETP.NE.U32.AND P1, PT, R36, RZ, PT ;  /* 0x000000ff2400720c */ /* 0x010fe20003f25070 */
[----:B------:R-:W-:-:S03]  /*b6e0*/  FMUL R19, R6, UR10 ;  /* 0x0000000a06137c20 */ /* 0x000fc60008400000 */
[----:B------:R-:W-:Y:S01]  /*b6f0*/  ISETP.NE.AND.EX P1, PT, R37, RZ, PT, P1 ;  /* 0x000000ff2500720c */ /* 0x000fe20003f25310 */
[----:B------:R4:W2:Y:S01]  /*b700*/  F2I.U32.TRUNC.NTZ R27, R19 ;  /* 0x00000013001b7305 */ /* 0x0008a2000020f000 */
[----:B------:R-:W3:Y:S01]  /*b710*/  LDC R29, c[0x0][0x148] ;  /* 0x00005200ff1d7b82 */ /* 0x000ee20000000800 */
[-CC-:B0-----:R-:W-:Y:S02]  /*b720*/  SHF.R.U64 R24, R4, R20.reuse, R5.reuse ;  /* 0x0000001404187219 */ /* 0x181fe40000001205 */
[----:B------:R-:W-:-:S05]  /*b730*/  SHF.R.U32.HI R5, RZ, R20, R5 ;  /* 0x00000014ff057219 */ /* 0x000fca0000011605 */
[----:B------:R-:W0:Y:S01]  /*b740*/  LDC R30, c[0x0][0x700] ;  /* 0x0001c000ff1e7b82 */ /* 0x000e220000000800 */
[-CC-:B-1----:R-:W-:Y:S02]  /*b750*/  SHF.R.U64 R6, R24, R22.reuse, R5.reuse ;  /* 0x0000001618067219 */ /* 0x182fe40000001205 */
[----:B------:R-:W-:-:S05]  /*b760*/  SHF.R.U32.HI R5, RZ, R22, R5 ;  /* 0x00000016ff057219 */ /* 0x000fca0000011605 */
[----:B------:R-:W1:Y:S01]  /*b770*/  LDC R35, c[0x0][0x748] ;  /* 0x0001d200ff237b82 */ /* 0x000e620000000800 */
[-CC-:B--2---:R-:W-:Y:S02]  /*b780*/  SHF.R.U64 R28, R6, R34.reuse, R5.reuse ;  /* 0x00000022061c7219 */ /* 0x184fe40000001205 */
[-C--:B------:R-:W-:Y:S02]  /*b790*/  SHF.L.U32 R21, R21, R34.reuse, RZ ;  /* 0x0000002215157219 */ /* 0x080fe400000006ff */
[-C--:B------:R-:W-:Y:S01]  /*b7a0*/  SHF.R.U32.HI R5, RZ, R34.reuse, R5 ;  /* 0x00000022ff057219 */ /* 0x080fe20000011605 */
[----:B------:R-:W-:Y:S01]  /*b7b0*/  IMAD.MOV.U32 R4, RZ, RZ, R28 ;  /* 0x000000ffff047224 */ /* 0x000fe200078e001c */
[----:B------:R-:W-:Y:S01]  /*b7c0*/  SHF.L.U32 R34, R23, R34, RZ ;  /* 0x0000002217227219 */ /* 0x000fe200000006ff */
[----:B------:R-:W2:Y:S01]  /*b7d0*/  LDC R38, c[0x0][0x738] ;  /* 0x0001ce00ff267b82 */ /* 0x000ea20000000800 */
[----:B------:R-:W-:-:S07]  /*b7e0*/  LOP3.LUT R33, RZ, R21, RZ, 0x33, !PT ;  /* 0x00000015ff217212 */ /* 0x000fce00078e33ff */
[----:B------:R-:W0:Y:S01]  /*b7f0*/  LDC R39, c[0x0][0x710] ;  /* 0x0001c400ff277b82 */ /* 0x000e220000000800 */
[----:B----4-:R-:W-:Y:S05]  /*b800*/  @!P1 BRA `(.L_x_284) ;  /* 0x0000000000289947 */ /* 0x010fea0003800000 */
[----:B------:R-:W4:Y:S02]  /*b810*/  LDC R19, c[0x0][0x74c] ;  /* 0x0001d300ff137b82 */ /* 0x000f240000000800 */
[----:B----4-:R-:W-:-:S05]  /*b820*/  IADD3 R19, P1, R28, R19, RZ ;  /* 0x000000131c137210 */ /* 0x010fca0007f3e0ff */
        /* <DEDUP_REMOVED lines=8> */
.L_x_284:
[----:B-1----:R-:W-:Y:S01]  /*b8b0*/  SHF.R.U64 R4, R4, R35, R5 ;  /* 0x0000002304047219 */ /* 0x002fe20000001205 */
[----:B0-----:R-:W-:Y:S01]  /*b8c0*/  VIADD R21, R30, 0xffffffff ;  /* 0xffffffff1e157836 */ /* 0x001fe20000000000 */
[----:B------:R-:W-:Y:S01]  /*b8d0*/  LOP3.LUT R19, R6, R33, RZ, 0xc0, !PT ;  /* 0x0000002106137212 */ /* 0x000fe200078ec0ff */
[----:B------:R-:W-:Y:S02]  /*b8e0*/  IMAD.MOV R27, RZ, RZ, -R27 ;  /* 0x000000ffff1b7224 */ /* 0x000fe400078e0a1b */
[----:B------:R-:W-:Y:S01]  /*b8f0*/  IMAD.MOV R5, RZ, RZ, -R4 ;  /* 0x000000ffff057224 */ /* 0x000fe200078e0a04 */
[----:B------:R-:W-:Y:S01]  /*b900*/  LOP3.LUT R21, R24, R21, RZ, 0xc0, !PT ;  /* 0x0000001518157212 */ /* 0x000fe200078ec0ff */
[----:B------:R-:W-:Y:S02]  /*b910*/  IMAD R6, R34, R4, R19 ;  /* 0x0000000422067224 */ /* 0x000fe400078e0213 */
[----:B---3--:R-:W-:Y:S02]  /*b920*/  @P4 IMAD R31, R29, R27, R32 ;  /* 0x0000001b1d1f4224 */ /* 0x008fe400078e0220 */
[----:B--2---:R-:W-:-:S02]  /*b930*/  IMAD R4, R5, R38, R28 ;  /* 0x0000002605047224 */ /* 0x004fc400078e021c */
[----:B------:R-:W-:Y:S02]  /*b940*/  IMAD R6, R6, R39, R31 ;  /* 0x0000002706067224 */ /* 0x000fe400078e021f */
[----:B------:R-:W-:Y:S02]  /*b950*/  IMAD R21, R4, R30, R21 ;  /* 0x0000001e04157224 */ /* 0x000fe400078e0215 */
[----:B------:R-:W-:Y:S02]  /*b960*/  IMAD.MOV.U32 R19, RZ, RZ, 0x1 ;  /* 0x00000001ff137424 */ /* 0x000fe400078e00ff */
[----:B------:R-:W-:Y:S01]  /*b970*/  IMAD.MOV.U32 R4, RZ, RZ, R26 ;  /* 0x000000ffff047224 */ /* 0x000fe200078e001a */
[----:B------:R-:W-:Y:S02]  /*b980*/  SEL R5, R21, R6, !P4 ;  /* 0x0000000615057207 */ /* 0x000fe40006000000 */
[----:B------:R-:W-:-:S07]  /*b990*/  SEL R6, R6, R21, !P4 ;  /* 0x0000001506067207 */ /* 0x000fce0006000000 */
.L_x_282:
[----:B------:R-:W-:Y:S02]  /*b9a0*/  LOP3.LUT P1, RZ, R19, 0xff, RZ, 0xc0, !PT ;  /* 0x000000ff13ff7812 */ /* 0x000fe4000782c0ff */
[----:B------:R-:W-:-:S11]  /*b9b0*/  LOP3.LUT R164, R164, 0x1, RZ, 0x3c, !PT ;  /* 0x00000001a4a47812 */ /* 0x000fd600078e3cff */
[----:B------:R-:W-:Y:S05]  /*b9c0*/  @P1 BRA `(.L_x_285) ;  /* 0xffffff5c00281947 */ /* 0x000fea000383ffff */
[----:B------:R-:W-:Y:S05]  /*b9d0*/  EXIT ;  /* 0x000000000000794d */ /* 0x000fea0003800000 */
.L_x_17:
[----:B------:R-:W-:-:S08]  /*b9e0*/  ISETP.NE.AND P0, PT, R13, RZ, PT ;  /* 0x000000ff0d00720c */ /* 0x000fd00003f05270 */
[----:B--23-5:R-:W0:-:S00]  /*b9f0*/  USETMAXREG.DEALLOC.CTAPOOL 0x28 ;  /* 0x00000028000079c8 */ /* 0x02ce0000080e0500 */
[----:B------:R-:W-:Y:S05]  /*ba00*/  @P0 EXIT ;  /* 0x000000000000094d */ /* 0x000fea0003800000 */
[----:B0-----:R-:W-:Y:S01]  /*ba10*/  LOP3.LUT P0, RZ, R18, 0xff, RZ, 0xc0, !PT ;  /* 0x000000ff12ff7812 */ /* 0x001fe2000780c0ff */
[----:B------:R-:W-:Y:S02]  /*ba20*/  IMAD.MOV.U32 R12, RZ, RZ, 0x1 ;  /* 0x00000001ff0c7424 */ /* 0x000fe400078e00ff */
[----:B------:R-:W-:-:S10]  /*ba30*/  IMAD.MOV.U32 R13, RZ, RZ, RZ ;  /* 0x000000ffff0d7224 */ /* 0x000fd400078e00ff */
[----:B------:R-:W-:Y:S05]  /*ba40*/  @!P0 BRA `(.L_x_286) ;  /* 0x0000000c006c8947 */ /* 0x000fea0003800000 */
[----:B------:R-:W0:Y:S01]  /*ba50*/  S2R R17, SR_CgaCtaId ;  /* 0x0000000000117919 */ /* 0x000e220000008800 */
[----:B------:R-:W-:Y:S01]  /*ba60*/  LOP3.LUT P0, RZ, R14, 0x1f, RZ, 0xc0, !PT ;  /* 0x0000001f0eff7812 */ /* 0x000fe2000780c0ff */
[----:B------:R-:W-:Y:S01]  /*ba70*/  ULDC UR5, c[0x0][0x758] ;  /* 0x0001d60000057ab9 */ /* 0x000fe20000000800 */
[----:B------:R-:W-:Y:S01]  /*ba80*/  UMOV UR7, 0xffffffff ;  /* 0xffffffff00077882 */ /* 0x000fe20000000000 */
[----:B------:R-:W-:Y:S01]  /*ba90*/  BSSY B0, `(.L_x_286) ;  /* 0x00000d6000007945 */ /* 0x000fe20003800000 */
[C---:B------:R-:W-:Y:S01]  /*baa0*/  ISETP.NE.AND P2, PT, R15.reuse, RZ, PT ;  /* 0x000000ff0f00720c */ /* 0x040fe20003f45270 */
[----:B------:R-:W-:Y:S01]  /*bab0*/  USHF.L.U32 UR7, UR7, UR5, URZ ;  /* 0x0000000507077299 */ /* 0x000fe2000800063f */
[----:B------:R-:W-:Y:S01]  /*bac0*/  ISETP.NE.OR P0, PT, R15, RZ, !P0 ;  /* 0x000000ff0f00720c */ /* 0x000fe20004705670 */
[----:B------:R-:W-:Y:S01]  /*bad0*/  IMAD.MOV.U32 R15, RZ, RZ, 0x1 ;  /* 0x00000001ff0f7424 */ /* 0x000fe200078e00ff */
[----:B------:R-:W-:Y:S01]  /*bae0*/  LOP3.LUT R14, R7, 0x2, RZ, 0xfc, !PT ;  /* 0x00000002070e7812 */ /* 0x000fe200078efcff */
[----:B------:R-:W-:Y:S01]  /*baf0*/  IMAD.MOV.U32 R12, RZ, RZ, 0x1 ;  /* 0x00000001ff0c7424 */ /* 0x000fe200078e00ff */
[----:B------:R-:W-:Y:S01]  /*bb00*/  ULDC UR4, c[0x0][0x700] ;  /* 0x0001c00000047ab9 */ /* 0x000fe20000000800 */
[----:B------:R-:W-:Y:S01]  /*bb10*/  IMAD.MOV.U32 R13, RZ, RZ, RZ ;  /* 0x000000ffff0d7224 */ /* 0x000fe200078e00ff */
[----:B------:R-:W-:Y:S01]  /*bb20*/  UMOV UR8, 0x1 ;  /* 0x0000000100087882 */ /* 0x000fe20000000000 */
[----:B------:R-:W-:-:S02]  /*bb30*/  UIADD3 UR29, UR6, 0x1, URZ ;  /* 0x00000001061d7890 */ /* 0x000fc4000fffe03f */
[----:B------:R-:W-:Y:S02]  /*bb40*/  UIADD3 UR4, UR4, -0x1, URZ ;  /* 0xffffffff04047890 */ /* 0x000fe4000fffe03f */
[----:B------:R-:W-:Y:S02]  /*bb50*/  USHF.L.U32 UR5, UR8, UR5, URZ ;  /* 0x0000000508057299 */ /* 0x000fe4000800063f */
[----:B------:R-:W-:Y:S01]  /*bb60*/  ULOP3.LUT UR7, URZ, UR7, URZ, 0x33, !UPT ;  /* 0x000000073f077292 */ /* 0x000fe2000f8e333f */
[----:B------:R-:W-:Y:S01]  /*bb70*/  ULDC.64 UR30, c[0x0][0x198] ;  /* 0x00006600001e7ab9 */ /* 0x000fe20000000a00 */
[C---:B0-----:R-:W-:Y:S02]  /*bb80*/  IMAD.SHL.U32 R10, R17.reuse, 0x20, RZ ;  /* 0x00000020110a7824 */ /* 0x041fe400078e00ff */
[C---:B------:R-:W-:Y:S02]  /*bb90*/  IMAD.SHL.U32 R16, R17.reuse, 0x400, RZ ;  /* 0x0000040011107824 */ /* 0x040fe400078e00ff */
[----:B------:R-:W-:Y:S01]  /*bba0*/  IMAD.SHL.U32 R17, R17, 0x100, RZ ;  /* 0x0000010011117824 */ /* 0x000fe200078e00ff */
[----:B------:R-:W-:-:S02]  /*bbb0*/  R2UR UR10, R10 ;  /* 0x000000000a0a72ca */ /* 0x000fc400000e0000 */
[----:B------:R-:W-:Y:S02]  /*bbc0*/  LOP3.LUT R16, R16, 0x400, RZ, 0xc0, !PT ;  /* 0x0000040010107812 */ /* 0x000fe400078ec0ff */
[----:B------:R-:W-:-:S09]  /*bbd0*/  LOP3.LUT R17, R17, 0x100, RZ, 0xc0, !PT ;  /* 0x0000010011117812 */ /* 0x000fd200078ec0ff */
[----:B------:R-:W-:-:S12]  /*bbe0*/  ULOP3.LUT UR10, UR10, 0x20, URZ, 0xc0, !UPT ;  /* 0x000000200a0a7892 */ /* 0x000fd8000f8ec03f */
.L_x_298:
[----:B------:R-:W-:-:S03]  /*bbf0*/  UMOV UR8, 0xffffffff ;  /* 0xffffffff00087882 */ /* 0x000fc60000000000 */
[----:B------:R-:W-:Y:S05]  /*bc00*/  BRA.DIV UR8, `(.L_x_287) ;  /* 0x00000012084c7947 */ /* 0x000fea000b800000 */
[----:B------:R-:W-:-:S13]  /*bc10*/  ELECT P1, URZ, PT ;  /* 0x00000000003f782f */ /* 0x000fda0003820000 */
.L_x_313:
[----:B------:R-:W0:Y:S01]  /*bc20*/  LDC R10, c[0x0][0x604] ;  /* 0x00018100ff0a7b82 */ /* 0x000e220000000800 */
[----:B------:R-:W-:Y:S01]  /*bc30*/  BSSY B1, `(.L_x_288) ;  /* 0x0000047000017945 */ /* 0x000fe20003800000 */
[----:B0-----:R-:W-:-:S13]  /*bc40*/  ISETP.LT.OR P1, PT, R10, 0x1, !P1 ;  /* 0x000000010a00780c */ /* 0x001fda0004f21670 */
[----:B------:R-:W-:Y:S05]  /*bc50*/  @P1 BRA `(.L_x_289) ;  /* 0x0000000400101947 */ /* 0x000fea0003800000 */
[----:B------:R-:W-:Y:S01]  /*bc60*/  IMAD.SHL.U32 R19, R5, 0x100, RZ ;  /* 0x0000010005137824 */ /* 0x000fe200078e00ff */
[----:B------:R-:W-:Y:S02]  /*bc70*/  LEA R26, R6, UR10, 0x6 ;  /* 0x0000000a061a7c11 */ /* 0x000fe4000f8e30ff */
[----:B------:R-:W-:Y:S01]  /*bc80*/  CS2R R22, SRZ ;  /* 0x0000000000167805 */ /* 0x000fe2000001ff00 */
[----:B------:R-:W-:Y:S02]  /*bc90*/  IMAD.U32 R24, RZ, RZ, UR29 ;  /* 0x0000001dff187e24 */ /* 0x000fe4000f8e00ff */
[----:B------:R-:W-:Y:S02]  /*bca0*/  IMAD.MOV.U32 R5, RZ, RZ, R12 ;  /* 0x000000ffff057224 */ /* 0x000fe400078e000c */
[----:B------:R-:W-:Y:S02]  /*bcb0*/  IMAD.MOV.U32 R10, RZ, RZ, R13 ;  /* 0x000000ffff0a7224 */ /* 0x000fe400078e000d */
[----:B------:R-:W-:-:S07]  /*bcc0*/  IMAD.MOV.U32 R25, RZ, RZ, RZ ;  /* 0x000000ffff197224 */ /* 0x000fce00078e00ff */
.L_x_293:
[----:B------:R-:W0:Y:S01]  /*bcd0*/  S2R R18, SR_CgaCtaId ;  /* 0x0000000000127919 */ /* 0x000e220000008800 */
[----:B------:R-:W-:-:S04]  /*bce0*/  MOV R11, 0x400 ;  /* 0x00000400000b7802 */ /* 0x000fc80000000f00 */
[----:B0-----:R-:W-:Y:S02]  /*bcf0*/  LEA R21, R18, R11, 0x18 ;  /* 0x0000000b12157211 */ /* 0x001fe400078ec0ff */
[----:B------:R-:W-:Y:S01]  /*bd00*/  SHF.L.U32 R11, R5, 0x1f, RZ ;  /* 0x0000001f050b7819 */ /* 0x000fe200000006ff */
[----:B------:R-:W0:Y:S02]  /*bd10*/  @!P2 LDC R18, c[0x0][0x640] ;  /* 0x00019000ff12ab82 */ /* 0x000e240000000800 */
[----:B------:R-:W-:-:S04]  /*bd20*/  IMAD R20, R10, 0x8, R21 ;  /* 0x000000080a147824 */ /* 0x000fc800078e0215 */
[----:B------:R-:W1:Y:S02]  /*bd30*/  SYNCS.PHASECHK.TRANS64.TRYWAIT P1, [R20+URZ+0x30], R11 ;  /* 0x0000300b140075a7 */ /* 0x000e64000802017f */
[----:B-1----:R-:W-:Y:S05]  /*bd40*/  @!P1 BRA `(.L_x_290) ;  /* 0x00000010001c9947 */ /* 0x002fea0003800000 */
.L_x_314:
[----:B-1----:R-:W-:Y:S01]  /*bd50*/  PRMT R11, R14, 0x9910, RZ ;  /* 0x000099100e0b7816 */ /* 0x002fe200000000ff */
[----:B0-----:R0:W-:Y:S03]  /*bd60*/  @!P2 SYNCS.ARRIVE.TRANS64 RZ, [R20+URZ], R18 ;  /* 0x0000001214ffa9a7 */ /* 0x0011e6000800003f */
[----:B------:R-:W-:-:S13]  /*bd70*/  ISETP.NE.AND P1, PT, R11, 0x2, PT ;  /* 0x000000020b00780c */ /* 0x000fda0003f25270 */
[----:B0-----:R-:W-:Y:S05]  /*bd80*/  @P1 BRA `(.L_x_291) ;  /* 0x0000000000041947 */ /* 0x001fea0003800000 */
[----:B------:R-:W-:Y:S01]  /*bd90*/  BPT.TRAP 0x1 ;  /* 0x000000040000795c */ /* 0x000fe20000300000 */
.L_x_291:
[----:B------:R-:W-:Y:S05]  /*bda0*/  @P0 BRA `(.L_x_292) ;  /* 0x0000000000040947 */ /* 0x000fea0003800000 */
[----:B------:R-:W-:Y:S01]  /*bdb0*/  BPT.TRAP 0x1 ;  /* 0x000000040000795c */ /* 0x000fe20000300000 */
.L_x_292:
[C---:B------:R-:W-:Y:S01]  /*bdc0*/  IMAD R11, R10.reuse, 0x800, R16 ;  /* 0x000008000a0b7824 */ /* 0x040fe200078e0210 */
[----:B------:R-:W-:Y:S01]  /*bdd0*/  R2UR UR13, R21 ;  /* 0x00000000150d72ca */ /* 0x000fe200000e0000 */
[--C-:B------:R-:W-:Y:S01]  /*bde0*/  IMAD R18, R10, 0x8000, R21.reuse ;  /* 0x000080000a127824 */ /* 0x100fe200078e0215 */
[----:B------:R-:W-:Y:S01]  /*bdf0*/  R2UR UR25, R20 ;  /* 0x00000000141972ca */ /* 0x000fe200000e0000 */
[----:B------:R-:W-:Y:S01]  /*be00*/  IMAD R11, R11, 0x2, R21 ;  /* 0x000000020b0b7824 */ /* 0x000fe200078e0215 */
[----:B------:R-:W-:Y:S01]  /*be10*/  R2UR UR28, R4 ;  /* 0x00000000041c72ca */ /* 0x000fe200000e0000 */
[----:B------:R-:W-:Y:S01]  /*be20*/  VIADD R24, R24, 0xffffffff ;  /* 0xffffffff18187836 */ /* 0x000fe20000000000 */
[----:B------:R-:W-:Y:S01]  /*be30*/  R2UR UR16, R18 ;  /* 0x00000000121072ca */ /* 0x000fe200000e0000 */
[----:B------:R-:W-:Y:S01]  /*be40*/  UIADD3 UR14, UP0, UR30, 0xf0, URZ ;  /* 0x000000f01e0e7890 */ /* 0x000fe2000ff1e03f */
[----:B------:R-:W-:Y:S01]  /*be50*/  R2UR UR24, R11 ;  /* 0x000000000b1872ca */ /* 0x000fe200000e0000 */
[----:B------:R-:W-:Y:S01]  /*be60*/  IMAD R11, R10, 0x200, R17 ;  /* 0x000002000a0b7824 */ /* 0x000fe200078e0211 */
[----:B------:R-:W-:Y:S01]  /*be70*/  R2UR UR26, R23 ;  /* 0x00000000171a72ca */ /* 0x000fe200000e0000 */
[----:B------:R-:W-:Y:S01]  /*be80*/  UIADD3 UR32, UP1, UR30, 0x1f0, URZ ;  /* 0x000001f01e207890 */ /* 0x000fe2000ff3e03f */
[----:B------:R-:W-:Y:S01]  /*be90*/  R2UR UR27, R26 ;  /* 0x000000001a1b72ca */ /* 0x000fe200000e0000 */
[----:B------:R-:W-:Y:S01]  /*bea0*/  UIADD3 UR34, UP2, UR30, 0x2f0, URZ ;  /* 0x000002f01e227890 */ /* 0x000fe2000ff5e03f */
[----:B------:R-:W-:Y:S01]  /*beb0*/  R2UR UR8, R11 ;  /* 0x000000000b0872ca */ /* 0x000fe200000e0000 */
[----:B------:R-:W-:Y:S01]  /*bec0*/  UIADD3.X UR15, URZ, UR31, URZ, UP0, !UPT ;  /* 0x0000001f3f0f7290 */ /* 0x000fe200087fe43f */
[----:B------:R-:W-:Y:S01]  /*bed0*/  R2UR UR11, R6 ;  /* 0x00000000060b72ca */ /* 0x000fe200000e0000 */
[----:B------:R-:W-:Y:S01]  /*bee0*/  UIADD3.X UR33, URZ, UR31, URZ, UP1, !UPT ;  /* 0x0000001f3f217290 */ /* 0x000fe20008ffe43f */
[----:B------:R-:W-:Y:S01]  /*bef0*/  R2UR UR12, R25 ;  /* 0x00000000190c72ca */ /* 0x000fe200000e0000 */
[----:B------:R-:W-:Y:S01]  /*bf00*/  VIADD R10, R10, 0x1 ;  /* 0x000000010a0a7836 */ /* 0x000fe20000000000 */
[----:B------:R-:W-:Y:S01]  /*bf10*/  R2UR UR18, R22 ;  /* 0x00000000161272ca */ /* 0x000fe200000e0000 */
[----:B------:R-:W-:Y:S01]  /*bf20*/  UIADD3 UR24, UR24, 0x180, URZ ;  /* 0x0000018018187890 */ /* 0x000fe2000fffe03f */
[----:B------:R-:W-:Y:S01]  /*bf30*/  R2UR UR19, R19 ;  /* 0x00000000131372ca */ /* 0x000fe200000e0000 */
[----:B------:R-:W-:Y:S01]  /*bf40*/  UIADD3.X UR35, URZ, UR31, URZ, UP2, !UPT ;  /* 0x0000001f3f237290 */ /* 0x000fe200097fe43f */
[----:B------:R-:W-:Y:S01]  /*bf50*/  ISETP.GT.AND P3, PT, R24, 0x1, PT ;  /* 0x000000011800780c */ /* 0x000fe20003f64270 */
[----:B------:R-:W-:Y:S01]  /*bf60*/  UIADD3 UR16, UR16, 0x6180, URZ ;  /* 0x0000618010107890 */ /* 0x000fe2000fffe03f */
[C---:B------:R-:W-:Y:S01]  /*bf70*/  ISETP.NE.AND P1, PT, R10.reuse, 0x6, PT ;  /* 0x000000060a00780c */ /* 0x040fe20003f25270 */
[----:B------:R-:W-:Y:S01]  /*bf80*/  UIADD3 UR8, UR13, 0x36180, UR8 ;  /* 0x000361800d087890 */ /* 0x000fe2000fffe008 */
[----:B------:R-:W-:Y:S01]  /*bf90*/  VIADD R25, R25, 0x1 ;  /* 0x0000000119197836 */ /* 0x000fe20000000000 */
[----:B------:R-:W-:Y:S01]  /*bfa0*/  UMOV UR21, 0x30000 ;  /* 0x0003000000157882 */ /* 0x000fe20000000000 */
[----:B------:R-:W-:Y:S01]  /*bfb0*/  UMOV UR22, 0x0 ;  /* 0x0000000000167882 */ /* 0x000fe20000000000 */
[----:B------:R-:W-:Y:S01]  /*bfc0*/  UMOV UR23, 0x10000000 ;  /* 0x1000000000177882 */ /* 0x000fe20000000000 */
[----:B------:R-:W-:Y:S01]  /*bfd0*/  UMOV UR9, UR25 ;  /* 0x0000001900097c82 */ /* 0x000fe20008000000 */
[----:B------:R-:W-:Y:S01]  /*bfe0*/  UMOV UR13, UR28 ;  /* 0x0000001c000d7c82 */ /* 0x000fe20008000000 */
[----:B------:R-:W-:Y:S01]  /*bff0*/  UMOV UR17, UR25 ;  /* 0x0000001900117c82 */ /* 0x000fe20008000000 */
[----:B------:R0:W-:Y:S01]  /*c000*/  UTMALDG.3D.MULTICAST [UR24], [UR14], UR21, desc[UR22] ;  /* 0x000016180e0073b4 */ /* 0x0001e20008011815 */
[----:B------:R-:W-:Y:S01]  /*c010*/  UMOV UR20, UR28 ;  /* 0x0000001c00147c82 */ /* 0x000fe20008000000 */
[----:B------:R-:W-:Y:S01]  /*c020*/  SEL R18, RZ, 0x1, P1 ;  /* 0x00000001ff127807 */ /* 0x000fe20000800000 */
[----:B------:R-:W-:Y:S01]  /*c030*/  VIADD R23, R23, 0x20 ;  /* 0x0000002017177836 */ /* 0x000fe20000000000 */
[----:B------:R-:W-:Y:S01]  /*c040*/  SEL R10, R10, RZ, P1 ;  /* 0x000000ff0a0a7207 */ /* 0x000fe20000800000 */
[----:B------:R-:W-:Y:S01]  /*c050*/  VIADD R22, R22, 0x40 ;  /* 0x0000004016167836 */ /* 0x000fe20000000000 */
[----:B------:R-:W-:Y:S01]  /*c060*/  LOP3.LUT R5, R5, R18, RZ, 0x3c, !PT ;  /* 0x0000001205057212 */ /* 0x000fe200078e3cff */
[----:B------:R0:W-:Y:S01]  /*c070*/  UTMALDG.4D.MULTICAST [UR8], [UR32], UR21, desc[UR22] ;  /* 0x00001608200073b4 */ /* 0x0001e20008019815 */
[----:B------:R0:W-:Y:S02]  /*c080*/  UTMALDG.3D [UR16], [UR34], desc[UR22] ;  /* 0x00001610220075b4 */ /* 0x0001e40008011000 */
[----:B0-----:R-:W-:Y:S05]  /*c090*/  @P3 BRA `(.L_x_293) ;  /* 0xfffffffc000c3947 */ /* 0x001fea000383ffff */
.L_x_289:
[----:B------:R-:W-:Y:S05]  /*c0a0*/  BSYNC B1 ;  /* 0x0000000000017941 */ /* 0x000fea0003800000 */
.L_x_288:
[----:B------:R-:W-:Y:S01]  /*c0b0*/  LOP3.LUT P5, RZ, R15, 0xff, RZ, 0xc0, !PT ;  /* 0x000000ff0fff7812 */ /* 0x000fe200078ac0ff */
[----:B------:R-:W-:Y:S01]  /*c0c0*/  VIADD R6, R13, UR6 ;  /* 0x000000060d067c36 */ /* 0x000fe20008000000 */
[----:B------:R-:W-:Y:S01]  /*c0d0*/  ULDC.64 UR8, c[0x0][0x750] ;  /* 0x0001d40000087ab9 */ /* 0x000fe20000000a00 */
[----:B------:R-:W-:Y:S01]  /*c0e0*/  IMAD.U32 R11, RZ, RZ, UR6 ;  /* 0x00000006ff0b7e24 */ /* 0x000fe2000f8e00ff */
[----:B------:R-:W-:Y:S01]  /*c0f0*/  UISETP.GE.U32.AND UP0, UPT, UR6, 0x6, UPT ;  /* 0x000000060600788c */ /* 0x000fe2000bf06070 */
[----:B------:R-:W-:Y:S01]  /*c100*/  BSSY B1, `(.L_x_294) ;  /* 0x000006c000017945 */ /* 0x000fe20003800000 */
[----:B------:R-:W-:Y:S02]  /*c110*/  ISETP.GT.U32.AND P1, PT, R6, 0x5, PT ;  /* 0x000000050600780c */ /* 0x000fe40003f24070 */
[----:B------:R-:W-:Y:S02]  /*c120*/  PRMT R15, RZ, 0x7610, R15 ;  /* 0x00007610ff0f7816 */ /* 0x000fe4000000000f */
[----:B------:R-:W-:-:S02]  /*c130*/  ISETP.LT.U32.AND P1, PT, R11, 0x6, P1 ;  /* 0x000000060b00780c */ /* 0x000fc40000f21070 */
[----:B------:R-:W-:Y:S01]  /*c140*/  PLOP3.LUT P3, PT, PT, PT, UP0, 0x80, 0x0 ;  /* 0x000000000000781c */ /* 0x000fe20003f6f008 */
[----:B------:R-:W0:Y:S01]  /*c150*/  @P5 S2R R5, SR_CgaCtaId ;  /* 0x0000000000055919 */ /* 0x000e220000008800 */
[----:B------:R-:W-:-:S04]  /*c160*/  @P5 MOV R4, 0x400 ;  /* 0x0000040000045802 */ /* 0x000fc80000000f00 */
[----:B0-----:R-:W-:Y:S01]  /*c170*/  @P5 LEA R10, R5, R4, 0x18 ;  /* 0x00000004050a5211 */ /* 0x001fe200078ec0ff */
[----:B------:R-:W-:-:S03]  /*c180*/  IMAD.WIDE.U32 R4, R6, -0x55555555, RZ ;  /* 0xaaaaaaab06047825 */ /* 0x000fc600078e00ff */
[----:B------:R0:W-:Y:S01]  /*c190*/  @P5 SYNCS.ARRIVE.TRANS64.A1T0 RZ, [R10+URZ+0x98], RZ ;  /* 0x000098ff0aff59a7 */ /* 0x0001e2000810003f */
[----:B------:R-:W-:Y:S01]  /*c1a0*/  IADD3 R2, P5, R2, R8, RZ ;  /* 0x0000000802027210 */ /* 0x000fe20007fbe0ff */
[----:B------:R-:W-:Y:S01]  /*c1b0*/  IMAD.MOV.U32 R4, RZ, RZ, -0x1 ;  /* 0xffffffffff047424 */ /* 0x000fe200078e00ff */
[----:B------:R-:W-:Y:S02]  /*c1c0*/  SHF.R.U32.HI R11, RZ, 0x2, R5 ;  /* 0x00000002ff0b7819 */ /* 0x000fe40000011605 */
[----:B------:R-:W-:Y:S01]  /*c1d0*/  SEL R5, RZ, 0x1, !P1 ;  /* 0x00000001ff057807 */ /* 0x000fe20004800000 */
[----:B------:R-:W-:Y:S01]  /*c1e0*/  IMAD.X R3, R3, 0x1, R0, P5 ;  /* 0x0000000103037824 */ /* 0x000fe200028e0600 */
[----:B------:R-:W-:Y:S01]  /*c1f0*/  ISETP.GE.U32.AND P1, PT, R2, UR8, PT ;  /* 0x0000000802007c0c */ /* 0x000fe2000bf26070 */
[----:B------:R-:W-:Y:S01]  /*c200*/  IMAD R13, R11, -0x6, R6 ;  /* 0xfffffffa0b0d7824 */ /* 0x000fe200078e0206 */
[----:B------:R-:W-:Y:S01]  /*c210*/  LOP3.LUT R12, R12, R5, RZ, 0x3c, !PT ;  /* 0x000000050c0c7212 */ /* 0x000fe200078e3cff */
[----:B------:R-:W-:Y:S01]  /*c220*/  IMAD.MOV.U32 R6, RZ, RZ, -0x1 ;  /* 0xffffffffff067424 */ /* 0x000fe200078e00ff */
[----:B------:R-:W-:Y:S01]  /*c230*/  ISETP.GE.U32.AND.EX P1, PT, R3, UR9, PT, P1 ;  /* 0x0000000903007c0c */ /* 0x000fe2000bf26110 */
[----:B------:R-:W-:Y:S01]  /*c240*/  IMAD.MOV.U32 R5, RZ, RZ, -0x1 ;  /* 0xffffffffff057424 */ /* 0x000fe200078e00ff */
[----:B------:R-:W-:-:S02]  /*c250*/  @P3 LOP3.LUT R12, R12, 0x1, R11, 0x78, !PT ;  /* 0x000000010c0c3812 */ /* 0x000fc400078e780b */
[----:B0-----:R-:W-:-:S09]  /*c260*/  PRMT R10, RZ, 0x7610, R10 ;  /* 0x00007610ff0a7816 */ /* 0x001fd2000000000a */
[----:B------:R-:W-:Y:S05]  /*c270*/  @P1 BRA `(.L_x_295) ;  /* 0x0000000400501947 */ /* 0x000fea0003800000 */
[----:B------:R-:W0:Y:S01]  /*c280*/  S2R R6, SR_CTAID.X ;  /* 0x0000000000067919 */ /* 0x000e220000002500 */
[----:B------:R-:W-:Y:S01]  /*c290*/  ULDC.64 UR8, c[0x0][0x728] ;  /* 0x0001ca0000087ab9 */ /* 0x000fe20000000a00 */
[----:B------:R-:W-:Y:S01]  /*c2a0*/  ULDC UR12, c[0x0][0x730] ;  /* 0x0001cc00000c7ab9 */ /* 0x000fe20000000800 */
[----:B------:R-:W-:Y:S01]  /*c2b0*/  ISETP.NE.U32.AND P1, PT, RZ, UR8, PT ;  /* 0x00000008ff007c0c */ /* 0x000fe2000bf25070 */
[----:B------:R-:W1:Y:S01]  /*c2c0*/  S2R R19, SR_CTAID.Y ;  /* 0x0000000000137919 */ /* 0x000e620000002600 */
[----:B------:R-:W-:Y:S01]  /*c2d0*/  ULDC UR13, c[0x0][0x150] ;  /* 0x00005400000d7ab9 */ /* 0x000fe20000000800 */
[----:B------:R-:W-:Y:S01]  /*c2e0*/  IMAD.MOV.U32 R4, RZ, RZ, R2 ;  /* 0x000000ffff047224 */ /* 0x000fe200078e0002 */
[----:B------:R-:W-:Y:S01]  /*c2f0*/  ISETP.NE.AND.EX P1, PT, RZ, UR9, PT, P1 ;  /* 0x00000009ff007c0c */ /* 0x000fe2000bf25310 */
[----:B------:R-:W-:Y:S01]  /*c300*/  IMAD.MOV.U32 R5, RZ, RZ, R3 ;  /* 0x000000ffff057224 */ /* 0x000fe200078e0003 */
[----:B0-----:R-:W-:-:S11]  /*c310*/  I2FP.F32.U32 R20, R6 ;  /* 0x0000000600147245 */ /* 0x001fd60000201000 */
[----:B------:R-:W-:Y:S05]  /*c320*/  @!P1 BRA `(.L_x_296) ;  /* 0x0000000000289947 */ /* 0x000fea0003800000 */
[----:B------:R-:W-:Y:S02]  /*c330*/  ULDC UR11, c[0x0][0x734] ;  /* 0x0001cd00000b7ab9 */ /* 0x000fe40000000800 */
[----:B------:R-:W-:-:S05]  /*c340*/  IADD3 R5, P1, R2, UR11, RZ ;  /* 0x0000000b02057c10 */ /* 0x000fca000ff3e0ff */
[----:B------:R-:W-:-:S04]  /*c350*/  IMAD.X R21, RZ, RZ, R3, P1 ;  /* 0x000000ffff157224 */ /* 0x000fc800008e0603 */
[----:B------:R-:W-:-:S04]  /*c360*/  IMAD.WIDE.U32 R10, R21, UR8, RZ ;  /* 0x00000008150a7c25 */ /* 0x000fc8000f8e00ff */
[----:B------:R-:W-:-:S04]  /*c370*/  IMAD.WIDE.U32 R10, P1, R5, UR9, R10 ;  /* 0x00000009050a7c25 */ /* 0x000fc8000f82000a */
[----:B------:R-:W-:-:S04]  /*c380*/  IMAD.WIDE.U32 R4, R5, UR8, RZ ;  /* 0x0000000805047c25 */ /* 0x000fc8000f8e00ff */
[----:B------:R-:W-:Y:S01]  /*c390*/  IMAD.MOV.U32 R4, RZ, RZ, R11 ;  /* 0x000000ffff047224 */ /* 0x000fe200078e000b */
[----:B------:R-:W-:Y:S01]  /*c3a0*/  IADD3 RZ, P3, R5, R10, RZ ;  /* 0x0000000a05ff7210 */ /* 0x000fe20007f7e0ff */
[----:B------:R-:W-:-:S04]  /*c3b0*/  IMAD.X R5, RZ, RZ, RZ, P1 ;  /* 0x000000ffff057224 */ /* 0x000fc800008e06ff */
[----:B------:R-:W-:-:S08]  /*c3c0*/  IMAD.WIDE.U32.X R4, R21, UR9, R4, P3 ;  /* 0x0000000915047c25 */ /* 0x000fd000098e0404 */
.L_x_296:
[--C-:B------:R-:W-:Y:S01]  /*c3d0*/  SHF.R.U64 R18, R4, UR12, R5.reuse ;  /* 0x0000000c04127c19 */ /* 0x100fe20008001205 */
[----:B------:R-:W-:Y:S01]  /*c3e0*/  FMUL R20, R20, UR13 ;  /* 0x0000000d14147c20 */ /* 0x000fe20008400000 */
[----:B------:R-:W0:Y:S01]  /*c3f0*/  LDC R21, c[0x0][0x144] ;  /* 0x00005100ff157b82 */ /* 0x000e220000000800 */
[----:B-1----:R-:W-:Y:S01]  /*c400*/  I2FP.F32.U32 R10, R19 ;  /* 0x00000013000a7245 */ /* 0x002fe20000201000 */
[----:B------:R-:W-:Y:S01]  /*c410*/  ULDC UR11, c[0x0][0x154] ;  /* 0x00005500000b7ab9 */ /* 0x000fe20000000800 */
[----:B------:R-:W-:Y:S01]  /*c420*/  SHF.R.U32.HI R4, RZ, UR12, R5 ;  /* 0x0000000cff047c19 */ /* 0x000fe20008011605 */
[----:B------:R-:W-:Y:S01]  /*c430*/  ULDC.64 UR8, c[0x0][0x720] ;  /* 0x0001c80000087ab9 */ /* 0x000fe20000000a00 */
[----:B------:R-:W-:Y:S01]  /*c440*/  IADD3 R5, P1, RZ, -R18, RZ ;  /* 0x80000012ff057210 */ /* 0x000fe20007f3e0ff */
[----:B------:R-:W1:Y:S01]  /*c450*/  F2I.U32.TRUNC.NTZ R20, R20 ;  /* 0x0000001400147305 */ /* 0x000e62000020f000 */
[----:B------:R-:W-:Y:S01]  /*c460*/  FMUL R10, R10, UR11 ;  /* 0x0000000b0a0a7c20 */ /* 0x000fe20008400000 */
[----:B------:R-:W2:Y:S01]  /*c470*/  LDC R22, c[0x0][0x148] ;  /* 0x00005200ff167b82 */ /* 0x000ea20000000800 */
[----:B------:R-:W-:Y:S01]  /*c480*/  ULDC.64 UR12, c[0x0][0x740] ;  /* 0x0001d000000c7ab9 */ /* 0x000fe20000000a00 */
[----:B------:R-:W-:Y:S01]  /*c490*/  IMAD.X R4, RZ, RZ, ~R4, P1 ;  /* 0x000000ffff047224 */ /* 0x000fe200008e0e04 */
[----:B------:R-:W-:-:S03]  /*c4a0*/  ISETP.NE.U32.AND P1, PT, RZ, UR12, PT ;  /* 0x0000000cff007c0c */ /* 0x000fc6000bf25070 */
[----:B------:R-:W-:Y:S01]  /*c4b0*/  IMAD R4, R4, UR8, RZ ;  /* 0x0000000804047c24 */ /* 0x000fe2000f8e02ff */
[----:B------:R-:W3:Y:S01]  /*c4c0*/  F2I.U32.TRUNC.NTZ R10, R10 ;  /* 0x0000000a000a7305 */ /* 0x000ee2000020f000 */
[----:B------:R-:W-:Y:S02]  /*c4d0*/  ISETP.NE.AND.EX P1, PT, RZ, UR13, PT, P1 ;  /* 0x0000000dff007c0c */ /* 0x000fe4000bf25310 */
[C---:B------:R-:W-:Y:S02]  /*c4e0*/  IMAD R11, R5.reuse, UR9, R4 ;  /* 0x00000009050b7c24 */ /* 0x040fe4000f8e0204 */
[----:B------:R-:W-:Y:S01]  /*c4f0*/  IMAD.WIDE.U32 R4, R5, UR8, R2 ;  /* 0x0000000805047c25 */ /* 0x000fe2000f8e0002 */
[----:B------:R-:W-:-:S03]  /*c500*/  ULDC UR8, c[0x0][0x718] ;  /* 0x0001c60000087ab9 */ /* 0x000fc60000000800 */
[----:B-1----:R-:W-:Y:S02]  /*c510*/  IMAD.MOV R20, RZ, RZ, -R20 ;  /* 0x000000ffff147224 */ /* 0x002fe400078e0a14 */
[----:B------:R-:W-:Y:S02]  /*c520*/  IMAD.IADD R5, R5, 0x1, R11 ;  /* 0x0000000105057824 */ /* 0x000fe400078e020b */
[----:B0-----:R-:W-:-:S03]  /*c530*/  IMAD R6, R21, R20, R6 ;  /* 0x0000001415067224 */ /* 0x001fc600078e0206 */
[--C-:B------:R-:W-:Y:S01]  /*c540*/  SHF.R.U64 R20, R4, UR8, R5.reuse ;  /* 0x0000000804147c19 */ /* 0x100fe20008001205 */
[----:B---3--:R-:W-:Y:S01]  /*c550*/  IMAD.MOV R4, RZ, RZ, -R10 ;  /* 0x000000ffff047224 */ /* 0x008fe200078e0a0a */
[----:B------:R-:W-:Y:S01]  /*c560*/  SHF.R.U32.HI R5, RZ, UR8, R5 ;  /* 0x00000008ff057c19 */ /* 0x000fe20008011605 */
[----:B------:R-:W-:Y:S02]  /*c570*/  ULDC UR8, c[0x0][0x708] ;  /* 0x0001c20000087ab9 */ /* 0x000fe40000000800 */
[----:B--2---:R-:W-:Y:S01]  /*c580*/  @P4 IMAD R6, R22, R4, R19 ;  /* 0x0000000416064224 */ /* 0x004fe200078e0213 */
[--C-:B------:R-:W-:Y:S02]  /*c590*/  SHF.R.U64 R22, R20, UR8, R5.reuse ;  /* 0x0000000814167c19 */ /* 0x100fe40008001205 */
[----:B------:R-:W-:Y:S01]  /*c5a0*/  SHF.R.U32.HI R5, RZ, UR8, R5 ;  /* 0x00000008ff057c19 */ /* 0x000fe20008011605 */
[----:B------:R-:W-:-:S03]  /*c5b0*/  ULDC UR8, c[0x0][0x758] ;  /* 0x0001d60000087ab9 */ /* 0x000fc60000000800 */
[--C-:B------:R-:W-:Y:S02]  /*c5c0*/  SHF.R.U64 R19, R22, UR8, R5.reuse ;  /* 0x0000000816137c19 */ /* 0x100fe40008001205 */
[----:B------:R-:W-:-:S03]  /*c5d0*/  SHF.R.U32.HI R21, RZ, UR8, R5 ;  /* 0x00000008ff157c19 */ /* 0x000fc60008011605 */
[----:B------:R-:W-:Y:S02]  /*c5e0*/  IMAD.MOV.U32 R10, RZ, RZ, R19 ;  /* 0x000000ffff0a7224 */ /* 0x000fe400078e0013 */
[----:B------:R-:W-:Y:S01]  /*c5f0*/  IMAD.MOV.U32 R5, RZ, RZ, R21 ;  /* 0x000000ffff057224 */ /* 0x000fe200078e0015 */
[----:B------:R-:W-:Y:S06]  /*c600*/  @!P1 BRA `(.L_x_297) ;  /* 0x00000000002c9947 */ /* 0x000fec0003800000 */
        /* <DEDUP_REMOVED lines=9> */
[----:B------:R-:W-:-:S04]  /*c6a0*/  IMAD.WIDE.U32.X R4, R21, UR13, R4, P3 ;  /* 0x0000000d15047c25 */ /* 0x000fc800098e0404 */
[----:B------:R-:W-:-:S07]  /*c6b0*/  IMAD.MOV.U32 R10, RZ, RZ, R4 ;  /* 0x000000ffff0a7224 */ /* 0x000fce00078e0004 */
.L_x_297:
[----:B------:R-:W-:Y:S01]  /*c6c0*/  ULDC UR8, c[0x0][0x748] ;  /* 0x0001d20000087ab9 */ /* 0x000fe20000000800 */
[----:B------:R-:W-:Y:S01]  /*c6d0*/  LOP3.LUT R4, R22, UR7, RZ, 0xc0, !PT ;  /* 0x0000000716047c12 */ /* 0x000fe2000f8ec0ff */
[----:B------:R-:W-:Y:S01]  /*c6e0*/  ULDC UR9, c[0x0][0x710] ;  /* 0x0001c40000097ab9 */ /* 0x000fe20000000800 */
[----:B------:R-:W-:Y:S01]  /*c6f0*/  SHF.R.U64 R5, R10, UR8, R5 ;  /* 0x000000080a057c19 */ /* 0x000fe20008001205 */
[----:B------:R-:W-:Y:S01]  /*c700*/  ULDC UR8, c[0x0][0x738] ;  /* 0x0001ce0000087ab9 */ /* 0x000fe20000000800 */
[----:B------:R-:W-:-:S03]  /*c710*/  LOP3.LUT R20, R20, UR4, RZ, 0xc0, !PT ;  /* 0x0000000414147c12 */ /* 0x000fc6000f8ec0ff */
[----:B------:R-:W-:Y:S02]  /*c720*/  IMAD.MOV R10, RZ, RZ, -R5 ;  /* 0x000000ffff0a7224 */ /* 0x000fe400078e0a05 */
[----:B------:R-:W-:Y:S02]  /*c730*/  IMAD R5, R5, UR5, R4 ;  /* 0x0000000505057c24 */ /* 0x000fe4000f8e0204 */
[----:B------:R-:W-:Y:S01]  /*c740*/  IMAD R19, R10, UR8, R19 ;  /* 0x000000080a137c24 */ /* 0x000fe2000f8e0213 */
[----:B------:R-:W-:Y:S01]  /*c750*/  ULDC UR8, c[0x0][0x700] ;  /* 0x0001c00000087ab9 */ /* 0x000fe20000000800 */
[----:B------:R-:W-:Y:S02]  /*c760*/  IMAD R6, R5, UR9, R6 ;  /* 0x0000000905067c24 */ /* 0x000fe4000f8e0206 */
[----:B------:R-:W-:Y:S02]  /*c770*/  IMAD R19, R19, UR8, R20 ;  /* 0x0000000813137c24 */ /* 0x000fe4000f8e0214 */
[----:B------:R-:W-:-:S02]  /*c780*/  IMAD.MOV.U32 R10, RZ, RZ, 0x1 ;  /* 0x00000001ff0a7424 */ /* 0x000fc400078e00ff */
[----:B------:R-:W-:Y:S01]  /*c790*/  IMAD.MOV.U32 R4, RZ, RZ, R18 ;  /* 0x000000ffff047224 */ /* 0x000fe200078e0012 */
[----:B------:R-:W-:Y:S02]  /*c7a0*/  SEL R5, R19, R6, !P4 ;  /* 0x0000000613057207 */ /* 0x000fe40006000000 */
[----:B------:R-:W-:-:S07]  /*c7b0*/  SEL R6, R6, R19, !P4 ;  /* 0x0000001306067207 */ /* 0x000fce0006000000 */
.L_x_295:
[----:B------:R-:W-:Y:S05]  /*c7c0*/  BSYNC B1 ;  /* 0x0000000000017941 */ /* 0x000fea0003800000 */
.L_x_294:
[----:B------:R-:W-:-:S13]  /*c7d0*/  LOP3.LUT P1, RZ, R10, 0xff, RZ, 0xc0, !PT ;  /* 0x000000ff0aff7812 */ /* 0x000fda000782c0ff */
[----:B------:R-:W-:Y:S05]  /*c7e0*/  @P1 BRA `(.L_x_298) ;  /* 0xfffffff400001947 */ /* 0x000fea000383ffff */
[----:B------:R-:W-:Y:S05]  /*c7f0*/  BSYNC B0 ;  /* 0x0000000000007941 */ /* 0x000fea0003800000 */
.L_x_286:
[----:B------:R-:W-:-:S03]  /*c800*/  UMOV UR8, 0xffffffff ;  /* 0xffffffff00087882 */ /* 0x000fc60000000000 */
[----:B------:R-:W-:Y:S05]  /*c810*/  BRA.DIV UR8, `(.L_x_299) ;  /* 0x00000006087c7947 */ /* 0x000fea000b800000 */
[----:B------:R-:W-:-:S13]  /*c820*/  ELECT P0, URZ, PT ;  /* 0x00000000003f782f */ /* 0x000fda0003800000 */
.L_x_317:
[----:B------:R-:W-:Y:S04]  /*c830*/  BSSY B0, `(.L_x_300) ;  /* 0x000003d000007945 */ /* 0x000fe80003800000 */
[----:B------:R-:W-:Y:S05]  /*c840*/  @!P0 BRA `(.L_x_301) ;  /* 0x0000000000ec8947 */ /* 0x000fea0003800000 */
[----:B------:R-:W-:-:S04]  /*c850*/  LOP3.LUT R7, R7, 0x2, RZ, 0xfc, !PT ;  /* 0x0000000207077812 */ /* 0x000fc800078efcff */
[----:B------:R-:W-:-:S13]  /*c860*/  ISETP.NE.AND P0, PT, R7, 0x3, PT ;  /* 0x000000030700780c */ /* 0x000fda0003f05270 */
[----:B------:R-:W-:Y:S05]  /*c870*/  @!P0 BRA `(.L_x_302) ;  /* 0x0000000000048947 */ /* 0x000fea0003800000 */
[----:B------:R-:W-:Y:S01]  /*c880*/  BPT.TRAP 0x1 ;  /* 0x000000040000795c */ /* 0x000fe20000300000 */
.L_x_302:
[----:B------:R-:W0:Y:S01]  /*c890*/  S2R R3, SR_CgaCtaId ;  /* 0x0000000000037919 */ /* 0x000e220000008800 */
[----:B------:R-:W-:Y:S02]  /*c8a0*/  MOV R0, 0x400 ;  /* 0x0000040000007802 */ /* 0x000fe40000000f00 */
[----:B------:R-:W-:Y:S02]  /*c8b0*/  SHF.L.U32 R2, R12, 0x1f, RZ ;  /* 0x0000001f0c027819 */ /* 0x000fe400000006ff */
[----:B0-----:R-:W-:-:S05]  /*c8c0*/  LEA R0, R3, R0, 0x18 ;  /* 0x0000000003007211 */ /* 0x001fca00078ec0ff */
[----:B------:R-:W-:-:S04]  /*c8d0*/  VIADD R0, R0, 0x30 ;  /* 0x0000003000007836 */ /* 0x000fc80000000000 */
[C---:B------:R-:W-:Y:S02]  /*c8e0*/  IMAD R5, R13.reuse, 0x8, R0 ;  /* 0x000000080d057824 */ /* 0x040fe400078e0200 */
[----:B------:R-:W-:Y:S02]  /*c8f0*/  VIADD R13, R13, 0x1 ;  /* 0x000000010d0d7836 */ /* 0x000fe40000000000 */
[----:B------:R-:W0:Y:S03]  /*c900*/  SYNCS.PHASECHK.TRANS64.TRYWAIT P0, [R5+URZ], R2 ;  /* 0x00000002050075a7 */ /* 0x000e26000800017f */
[----:B------:R-:W-:-:S04]  /*c910*/  ISETP.NE.AND P1, PT, R13, 0x6, PT ;  /* 0x000000060d00780c */ /* 0x000fc80003f25270 */
[----:B------:R-:W-:Y:S02]  /*c920*/  SEL R3, RZ, 0x1, P1 ;  /* 0x00000001ff037807 */ /* 0x000fe40000800000 */
[----:B------:R-:W-:Y:S02]  /*c930*/  SEL R13, R13, RZ, P1 ;  /* 0x000000ff0d0d7207 */ /* 0x000fe40000800000 */
[----:B------:R-:W-:-:S03]  /*c940*/  LOP3.LUT R12, R12, R3, RZ, 0x3c, !PT ;  /* 0x000000030c0c7212 */ /* 0x000fc600078e3cff */
[----:B------:R-:W-:Y:S01]  /*c950*/  IMAD R7, R13, 0x8, R0 ;  /* 0x000000080d077824 */ /* 0x000fe200078e0200 */
[----:B------:R-:W-:Y:S01]  /*c960*/  SHF.L.U32 R4, R12, 0x1f, RZ ;  /* 0x0000001f0c047819 */ /* 0x000fe200000006ff */
[----:B0-----:R-:W-:Y:S06]  /*c970*/  @!P0 BRA `(.L_x_303) ;  /* 0x0000000400488947 */ /* 0x001fec0003800000 */
.L_x_318:
[----:B------:R-:W1:Y:S01]  /*c980*/  SYNCS.PHASECHK.TRANS64.TRYWAIT P0, [R7+URZ], R4 ;  /* 0x00000004070075a7 */ /* 0x000e62000800017f */
[----:B0-----:R-:W-:-:S05]  /*c990*/  VIADD R2, R13, 0x1 ;  /* 0x000000010d027836 */ /* 0x001fca0000000000 */
[----:B------:R-:W-:-:S04]  /*c9a0*/  ISETP.NE.AND P1, PT, R2, 0x6, PT ;  /* 0x000000060200780c */ /* 0x000fc80003f25270 */
[----:B------:R-:W-:Y:S02]  /*c9b0*/  SEL R3, RZ, 0x1, P1 ;  /* 0x00000001ff037807 */ /* 0x000fe40000800000 */
[----:B------:R-:W-:Y:S02]  /*c9c0*/  SEL R9, R2, RZ, P1 ;  /* 0x000000ff02097207 */ /* 0x000fe40000800000 */
[----:B------:R-:W-:-:S03]  /*c9d0*/  LOP3.LUT R12, R12, R3, RZ, 0x3c, !PT ;  /* 0x000000030c0c7212 */ /* 0x000fc600078e3cff */
[----:B------:R-:W-:Y:S01]  /*c9e0*/  IMAD R6, R9, 0x8, R0 ;  /* 0x0000000809067824 */ /* 0x000fe200078e0200 */
[----:B------:R-:W-:Y:S01]  /*c9f0*/  SHF.L.U32 R5, R12, 0x1f, RZ ;  /* 0x0000001f0c057819 */ /* 0x000fe200000006ff */
[----:B-1----:R-:W-:Y:S06]  /*ca00*/  @!P0 BRA `(.L_x_304) ;  /* 0x0000000400388947 */ /* 0x002fec0003800000 */
.L_x_319:
[----:B------:R-:W1:Y:S01]  /*ca10*/  SYNCS.PHASECHK.TRANS64.TRYWAIT P0, [R6+URZ], R5 ;  /* 0x00000005060075a7 */ /* 0x000e62000800017f */
[----:B------:R-:W-:-:S05]  /*ca20*/  VIADD R2, R9, 0x1 ;  /* 0x0000000109027836 */ /* 0x000fca0000000000 */
[----:B------:R-:W-:-:S04]  /*ca30*/  ISETP.NE.AND P1, PT, R2, 0x6, PT ;  /* 0x000000060200780c */ /* 0x000fc80003f25270 */
[----:B------:R-:W-:Y:S02]  /*ca40*/  SEL R3, RZ, 0x1, P1 ;  /* 0x00000001ff037807 */ /* 0x000fe40000800000 */
[----:B0-----:R-:W-:Y:S02]  /*ca50*/  SEL R7, R2, RZ, P1 ;  /* 0x000000ff02077207 */ /* 0x001fe40000800000 */
[----:B------:R-:W-:-:S03]  /*ca60*/  LOP3.LUT R12, R12, R3, RZ, 0x3c, !PT ;  /* 0x000000030c0c7212 */ /* 0x000fc600078e3cff */
[----:B------:R-:W-:Y:S01]  /*ca70*/  IMAD R9, R7, 0x8, R0 ;  /* 0x0000000807097824 */ /* 0x000fe200078e0200 */
[----:B------:R-:W-:Y:S01]  /*ca80*/  SHF.L.U32 R4, R12, 0x1f, RZ ;  /* 0x0000001f0c047819 */ /* 0x000fe200000006ff */
[----:B-1----:R-:W-:Y:S06]  /*ca90*/  @!P0 BRA `(.L_x_305) ;  /* 0x0000000400288947 */ /* 0x002fec0003800000 */
.L_x_320:
[----:B------:R-:W1:Y:S01]  /*caa0*/  SYNCS.PHASECHK.TRANS64.TRYWAIT P0, [R9+URZ], R4 ;  /* 0x00000004090075a7 */ /* 0x000e62000800017f */
[----:B------:R-:W-:-:S05]  /*cab0*/  VIADD R2, R7, 0x1 ;  /* 0x0000000107027836 */ /* 0x000fca0000000000 */
[----:B------:R-:W-:-:S04]  /*cac0*/  ISETP.NE.AND P1, PT, R2, 0x6, PT ;  /* 0x000000060200780c */ /* 0x000fc80003f25270 */
[----:B------:R-:W-:Y:S02]  /*cad0*/  SEL R3, RZ, 0x1, P1 ;  /* 0x00000001ff037807 */ /* 0x000fe40000800000 */
[----:B------:R-:W-:Y:S02]  /*cae0*/  SEL R7, R2, RZ, P1 ;  /* 0x000000ff02077207 */ /* 0x000fe40000800000 */
[----:B------:R-:W-:-:S03]  /*caf0*/  LOP3.LUT R11, R12, R3, RZ, 0x3c, !PT ;  /* 0x000000030c0b7212 */ /* 0x000fc600078e3cff */
[----:B0-----:R-:W-:Y:S01]  /*cb00*/  IMAD R6, R7, 0x8, R0 ;  /* 0x0000000807067824 */ /* 0x001fe200078e0200 */
[----:B------:R-:W-:Y:S01]  /*cb10*/  SHF.L.U32 R5, R11, 0x1f, RZ ;  /* 0x0000001f0b057819 */ /* 0x000fe200000006ff */
[----:B-1----:R-:W-:Y:S06]  /*cb20*/  @!P0 BRA `(.L_x_306) ;  /* 0x0000000400188947 */ /* 0x002fec0003800000 */
.L_x_321:
[----:B------:R-:W1:Y:S01]  /*cb30*/  SYNCS.PHASECHK.TRANS64.TRYWAIT P0, [R6+URZ], R5 ;  /* 0x00000005060075a7 */ /* 0x000e62000800017f */
[----:B------:R-:W-:-:S05]  /*cb40*/  VIADD R2, R7, 0x1 ;  /* 0x0000000107027836 */ /* 0x000fca0000000000 */
[----:B------:R-:W-:-:S04]  /*cb50*/  ISETP.NE.AND P1, PT, R2, 0x6, PT ;  /* 0x000000060200780c */ /* 0x000fc80003f25270 */
[----:B0-----:R-:W-:Y:S02]  /*cb60*/  SEL R4, RZ, 0x1, P1 ;  /* 0x00000001ff047807 */ /* 0x001fe40000800000 */
[----:B------:R-:W-:Y:S02]  /*cb70*/  SEL R3, R2, RZ, P1 ;  /* 0x000000ff02037207 */ /* 0x000fe40000800000 */
[----:B------:R-:W-:Y:S01]  /*cb80*/  LOP3.LUT R4, R11, R4, RZ, 0x3c, !PT ;  /* 0x000000040b047212 */ /* 0x000fe200078e3cff */
[----:B-1----:R-:W-:Y:S06]  /*cb90*/  @!P0 BRA `(.L_x_307) ;  /* 0x0000000400108947 */ /* 0x002fec0003800000 */
.L_x_322:
[----:B------:R-:W-:Y:S01]  /*cba0*/  IMAD R3, R3, 0x8, R0 ;  /* 0x0000000803037824 */ /* 0x000fe200078e0200 */
[----:B------:R-:W-:-:S07]  /*cbb0*/  SHF.L.U32 R0, R4, 0x1f, RZ ;  /* 0x0000001f04007819 */ /* 0x000fce00000006ff */
.L_x_308:
[----:B-1----:R1:W2:Y:S02]  /*cbc0*/  SYNCS.PHASECHK.TRANS64.TRYWAIT P0, [R3+URZ], R0 ;  /* 0x00000000030075a7 */ /* 0x0022a4000800017f */
[----:B--2---:R-:W-:Y:S05]  /*cbd0*/  @!P0 NANOSLEEP.SYNCS 0x989680 ;  /* 0x009896800000895d */ /* 0x004fea0003900000 */
[----:B------:R-:W2:Y:S02]  /*cbe0*/  @!P0 SYNCS.PHASECHK.TRANS64 P0, [R3+URZ], R0 ;  /* 0x00000000030085a7 */ /* 0x000ea4000800007f */
[----:B--2---:R-:W-:Y:S05]  /*cbf0*/  @!P0 BRA `(.L_x_308) ;  /* 0xfffffffc00f08947 */ /* 0x004fea000383ffff */
.L_x_301:
[----:B------:R-:W-:Y:S05]  /*cc00*/  BSYNC B0 ;  /* 0x0000000000007941 */ /* 0x000fea0003800000 */
.L_x_300:
[----:B------:R-:W-:Y:S05]  /*cc10*/  EXIT ;  /* 0x000000000000794d */ /* 0x000fea0003800000 */
.L_x_19:
[----:B0-----:R-:W-:-:S04]  /*cc20*/  IMAD.U32 R20, RZ, RZ, UR8 ;  /* 0x00000008ff147e24 */ /* 0x001fc8000f8e00ff */
[----:B------:R0:W1:Y:S03]  /*cc30*/  SYNCS.PHASECHK.TRANS64.TRYWAIT P1, [R20+URZ+-0x8], R19 ;  /* 0xfffff813140075a7 */ /* 0x000066000802017f */
[----:B-1----:R-:W-:Y:S05]  /*cc40*/  @!P1 NANOSLEEP.SYNCS 0x989680 ;  /* 0x009896800000995d */ /* 0x002fea0003900000 */
[----:B------:R-:W1:Y:S02]  /*cc50*/  @!P1 SYNCS.PHASECHK.TRANS64 P1, [R20+URZ+-0x8], R19 ;  /* 0xfffff813140095a7 */ /* 0x000e64000802007f */
[----:B-1----:R-:W-:Y:S05]  /*cc60*/  @!P1 BRA `(.L_x_19) ;  /* 0xfffffffc00ec9947 */ /* 0x002fea000383ffff */
[----:B------:R-:W-:Y:S05]  /*cc70*/  BRA `(.L_x_309) ;  /* 0xffffff4800907947 */ /* 0x000fea000383ffff */
.L_x_24:
[----:B-1----:R-:W-:-:S04]  /*cc80*/  IMAD.U32 R23, RZ, RZ, UR11 ;  /* 0x0000000bff177e24 */ /* 0x002fc8000f8e00ff */
[----:B------:R1:W4:Y:S03]  /*cc90*/  SYNCS.PHASECHK.TRANS64.TRYWAIT P1, [R23+URZ], R22 ;  /* 0x00000016170075a7 */ /* 0x000326000802017f */
[----:B----4-:R-:W-:Y:S05]  /*cca0*/  @!P1 NANOSLEEP.SYNCS 0x989680 ;  /* 0x009896800000995d */ /* 0x010fea0003900000 */
[----:B------:R-:W4:Y:S02]  /*ccb0*/  @!P1 SYNCS.PHASECHK.TRANS64 P1, [R23+URZ], R22 ;  /* 0x00000016170095a7 */ /* 0x000f24000802007f */
[----:B----4-:R-:W-:Y:S05]  /*ccc0*/  @!P1 BRA `(.L_x_24) ;  /* 0xfffffffc00ec9947 */ /* 0x010fea000383ffff */
[----:B------:R-:W-:Y:S05]  /*ccd0*/  BRA `(.L_x_23) ;  /* 0xffffff4c00c47947 */ /* 0x000fea000383ffff */
.L_x_28:
[----:B0-----:R-:W-:-:S04]  /*cce0*/  IMAD.U32 R20, RZ, RZ, UR8 ;  /* 0x00000008ff147e24 */ /* 0x001fc8000f8e00ff */
[----:B------:R0:W1:Y:S03]  /*ccf0*/  SYNCS.PHASECHK.TRANS64.TRYWAIT P1, [R20+URZ+0x8], R19 ;  /* 0x00000813140075a7 */ /* 0x000066000802017f */
[----:B-1----:R-:W-:Y:S05]  /*cd00*/  @!P1 NANOSLEEP.SYNCS 0x989680 ;  /* 0x009896800000995d */ /* 0x002fea0003900000 */
[----:B------:R-:W1:Y:S02]  /*cd10*/  @!P1 SYNCS.PHASECHK.TRANS64 P1, [R20+URZ+0x8], R19 ;  /* 0x00000813140095a7 */ /* 0x000e64000802007f */
[----:B-1----:R-:W-:Y:S05]  /*cd20*/  @!P1 BRA `(.L_x_28) ;  /* 0xfffffffc00ec9947 */ /* 0x002fea000383ffff */
[----:B------:R-:W-:Y:S05]  /*cd30*/  BRA `(.L_x_310) ;  /* 0xffffff5000a07947 */ /* 0x000fea000383ffff */
.L_x_287:
[----:B------:R-:W-:Y:S01]  /*cd40*/  BSSY B1, `(.L_x_311) ;  /* 0x0000006000017945 */ /* 0x000fe20003800000 */
[----:B------:R-:W-:-:S07]  /*cd50*/  IMAD.MOV.U32 R10, RZ, RZ, -0x1 ;  /* 0xffffffffff0a7424 */ /* 0x000fce00078e00ff */
[----:B------:R-:W-:Y:S05]  /*cd60*/  WARPSYNC.COLLECTIVE R10, `(.L_x_312) ;  /* 0x000000000a0c7348 */ /* 0x000fea0003c00000 */
[----:B------:R-:W-:Y:S02]  /*cd70*/  ELECT P1, UR62, PT ;  /* 0x00000000003e782f */ /* 0x000fe40003820000 */
[----:B------:R-:W-:Y:S01]  /*cd80*/  MOV R10, UR62 ;  /* 0x0000003e000a7c02 */ /* 0x000fe20008000f00 */
[----:B------:R-:W-:Y:S10]  /*cd90*/  ENDCOLLECTIVE ;  /* 0x000000000000791b */ /* 0x000ff40003800000 */
.L_x_312:
[----:B------:R-:W-:Y:S05]  /*cda0*/  BSYNC B1 ;  /* 0x0000000000017941 */ /* 0x000fea0003800000 */
.L_x_311:
[----:B------:R-:W-:Y:S05]  /*cdb0*/  BRA `(.L_x_313) ;  /* 0xffffffec00987947 */ /* 0x000fea000383ffff */
.L_x_290:
[----:B-1----:R1:W2:Y:S02]  /*cdc0*/  SYNCS.PHASECHK.TRANS64.TRYWAIT P1, [R20+URZ+0x30], R11 ;  /* 0x0000300b140075a7 */ /* 0x0022a4000802017f */
[----:B--2---:R-:W-:Y:S05]  /*cdd0*/  @!P1 NANOSLEEP.SYNCS 0x989680 ;  /* 0x009896800000995d */ /* 0x004fea0003900000 */
[----:B------:R-:W2:Y:S02]  /*cde0*/  @!P1 SYNCS.PHASECHK.TRANS64 P1, [R20+URZ+0x30], R11 ;  /* 0x0000300b140095a7 */ /* 0x000ea4000802007f */
[----:B--2---:R-:W-:Y:S05]  /*cdf0*/  @!P1 BRA `(.L_x_290) ;  /* 0xfffffffc00f09947 */ /* 0x004fea000383ffff */
[----:B------:R-:W-:Y:S05]  /*ce00*/  BRA `(.L_x_314) ;  /* 0xffffffec00d07947 */ /* 0x000fea000383ffff */
.L_x_299:
[----:B------:R-:W-:Y:S01]  /*ce10*/  BSSY B0, `(.L_x_315) ;  /* 0x0000006000007945 */ /* 0x000fe20003800000 */
[----:B------:R-:W-:-:S07]  /*ce20*/  IMAD.MOV.U32 R10, RZ, RZ, -0x1 ;  /* 0xffffffffff0a7424 */ /* 0x000fce00078e00ff */
[----:B------:R-:W-:Y:S05]  /*ce30*/  WARPSYNC.COLLECTIVE R10, `(.L_x_316) ;  /* 0x000000000a0c7348 */ /* 0x000fea0003c00000 */
[----:B------:R-:W-:Y:S02]  /*ce40*/  ELECT P1, UR62, PT ;  /* 0x00000000003e782f */ /* 0x000fe40003820000 */
[----:B------:R-:W-:Y:S01]  /*ce50*/  MOV R10, UR62 ;  /* 0x0000003e000a7c02 */ /* 0x000fe20008000f00 */
[----:B------:R-:W-:Y:S10]  /*ce60*/  ENDCOLLECTIVE ;  /* 0x000000000000791b */ /* 0x000ff40003800000 */
.L_x_316:
[----:B------:R-:W-:Y:S05]  /*ce70*/  BSYNC B0 ;  /* 0x0000000000007941 */ /* 0x000fea0003800000 */
.L_x_315:
[----:B------:R-:W-:Y:S01]  /*ce80*/  PLOP3.LUT P0, PT, P1, PT, PT, 0x80, 0x0 ;  /* 0x000000000000781c */ /* 0x000fe20000f0f070 */
[----:B------:R-:W-:-:S12]  /*ce90*/  BRA `(.L_x_317) ;  /* 0xfffffff800647947 */ /* 0x000fd8000383ffff */
.L_x_303:
[----:B0-----:R0:W1:Y:S02]  /*cea0*/  SYNCS.PHASECHK.TRANS64.TRYWAIT P0, [R5+URZ], R2 ;  /* 0x00000002050075a7 */ /* 0x001064000800017f */
[----:B-1----:R-:W-:Y:S05]  /*ceb0*/  @!P0 NANOSLEEP.SYNCS 0x989680 ;  /* 0x009896800000895d */ /* 0x002fea0003900000 */
[----:B------:R-:W1:Y:S02]  /*cec0*/  @!P0 SYNCS.PHASECHK.TRANS64 P0, [R5+URZ], R2 ;  /* 0x00000002050085a7 */ /* 0x000e64000800007f */
[----:B-1----:R-:W-:Y:S05]  /*ced0*/  @!P0 BRA `(.L_x_303) ;  /* 0xfffffffc00f08947 */ /* 0x002fea000383ffff */
[----:B------:R-:W-:Y:S05]  /*cee0*/  BRA `(.L_x_318) ;  /* 0xfffffff800a47947 */ /* 0x000fea000383ffff */
.L_x_304:
[----:B0-----:R0:W1:Y:S02]  /*cef0*/  SYNCS.PHASECHK.TRANS64.TRYWAIT P0, [R7+URZ], R4 ;  /* 0x00000004070075a7 */ /* 0x001064000800017f */
[----:B-1----:R-:W-:Y:S05]  /*cf00*/  @!P0 NANOSLEEP.SYNCS 0x989680 ;  /* 0x009896800000895d */ /* 0x002fea0003900000 */
[----:B------:R-:W1:Y:S02]  /*cf10*/  @!P0 SYNCS.PHASECHK.TRANS64 P0, [R7+URZ], R4 ;  /* 0x00000004070085a7 */ /* 0x000e64000800007f */
[----:B-1----:R-:W-:Y:S05]  /*cf20*/  @!P0 BRA `(.L_x_304) ;  /* 0xfffffffc00f08947 */ /* 0x002fea000383ffff */
[----:B------:R-:W-:Y:S05]  /*cf30*/  BRA `(.L_x_319) ;  /* 0xfffffff800b47947 */ /* 0x000fea000383ffff */
.L_x_305:
[----:B0-----:R0:W1:Y:S02]  /*cf40*/  SYNCS.PHASECHK.TRANS64.TRYWAIT P0, [R6+URZ], R5 ;  /* 0x00000005060075a7 */ /* 0x001064000800017f */
[----:B-1----:R-:W-:Y:S05]  /*cf50*/  @!P0 NANOSLEEP.SYNCS 0x989680 ;  /* 0x009896800000895d */ /* 0x002fea0003900000 */
[----:B------:R-:W1:Y:S02]  /*cf60*/  @!P0 SYNCS.PHASECHK.TRANS64 P0, [R6+URZ], R5 ;  /* 0x00000005060085a7 */ /* 0x000e64000800007f */
[----:B-1----:R-:W-:Y:S05]  /*cf70*/  @!P0 BRA `(.L_x_305) ;  /* 0xfffffffc00f08947 */ /* 0x002fea000383ffff */
[----:B------:R-:W-:Y:S05]  /*cf80*/  BRA `(.L_x_320) ;  /* 0xfffffff800c47947 */ /* 0x000fea000383ffff */
.L_x_306:
[----:B0-----:R0:W1:Y:S02]  /*cf90*/  SYNCS.PHASECHK.TRANS64.TRYWAIT P0, [R9+URZ], R4 ;  /* 0x00000004090075a7 */ /* 0x001064000800017f */
[----:B-1----:R-:W-:Y:S05]  /*cfa0*/  @!P0 NANOSLEEP.SYNCS 0x989680 ;  /* 0x009896800000895d */ /* 0x002fea0003900000 */
[----:B------:R-:W1:Y:S02]  /*cfb0*/  @!P0 SYNCS.PHASECHK.TRANS64 P0, [R9+URZ], R4 ;  /* 0x00000004090085a7 */ /* 0x000e64000800007f */
[----:B-1----:R-:W-:Y:S05]  /*cfc0*/  @!P0 BRA `(.L_x_306) ;  /* 0xfffffffc00f08947 */ /* 0x002fea000383ffff */
[----:B------:R-:W-:Y:S05]  /*cfd0*/  BRA `(.L_x_321) ;  /* 0xfffffff800d47947 */ /* 0x000fea000383ffff */
.L_x_307:
[----:B0-----:R0:W1:Y:S02]  /*cfe0*/  SYNCS.PHASECHK.TRANS64.TRYWAIT P0, [R6+URZ], R5 ;  /* 0x00000005060075a7 */ /* 0x001064000800017f */
[----:B-1----:R-:W-:Y:S05]  /*cff0*/  @!P0 NANOSLEEP.SYNCS 0x989680 ;  /* 0x009896800000895d */ /* 0x002fea0003900000 */
[----:B------:R-:W1:Y:S02]  /*d000*/  @!P0 SYNCS.PHASECHK.TRANS64 P0, [R6+URZ], R5 ;  /* 0x00000005060085a7 */ /* 0x000e64000800007f */
[----:B-1----:R-:W-:Y:S05]  /*d010*/  @!P0 BRA `(.L_x_307) ;  /* 0xfffffffc00f08947 */ /* 0x002fea000383ffff */
[----:B------:R-:W-:Y:S05]  /*d020*/  BRA `(.L_x_322) ;  /* 0xfffffff800dc7947 */ /* 0x000fea000383ffff */
.L_x_323:
[----:B------:R-:W-:-:S00]  /*d030*/  BRA `(.L_x_323) ;  /* 0xfffffffc00fc7947 */ /* 0x000fc0000383ffff */
[----:B------:R-:W-:-:S00]  /*d040*/  NOP ;  /* 0x0000000000007918 */ /* 0x000fc00000000000 */
        /* <DEDUP_REMOVED lines=11> */
.L_x_324:


//--------------------- .nv.shared._ZN7cutlass13device_kernelINS_4gemm6kernel13GemmUniversalIN4cute5tupleIJiiiiEEENS1_10collective13CollectiveMmaINS1_40MainloopSm90TmaGmmaWarpSpecializedSparseILi6ENS5_IJNS4_1CILi1EEENSA_ILi2EEESB_EEENS1_32KernelTmaWarpSpecializedPingpongEEENS5_IJNSA_ILi64EEENSA_ILi256EEESG_EEENS_6half_tENS5_IJNS4_6LayoutINS5_IJiNS5_IJSC_iEEEiEEENS5_IJlNS5_IJSB_SC_EEElEEEEENSK_INS5_IJNS5_IJNS5_IJNSA_ILi8EEESC_NSA_ILi4EEEEEEiEEENS5_IJNS5_IJNSA_ILi16EEESC_SC_EEEiEEEiEEENS5_IJNS5_IJNS5_IJSG_SU_NSA_ILi1024EEEEEENSA_ILi4096EEEEEENS5_IJNS5_IJSB_NSA_ILi512EEENSA_ILi32EEEEEElEEElEEEEEEEESJ_NS5_IJlSB_lEEENS4_8TiledMMAINS4_8MMA_AtomIJNS4_4SM904GMMA6SPARSE27GMMA_64x256x32_F32F16F16_SSILNS1D_5MajorE0ELS1G_0ELNS1D_7ScaleInE1ELS1H_1ELNS1D_9SparseSelE0EEEEEENSK_INS5_IJSB_SB_SB_EEENS5_IJNSA_ILi0EEES1M_S1M_EEEEENS5_IJNS4_10UnderscoreES1P_S1P_EEEEENS4_23SM90_TMA_LOAD_MULTICASTENS4_14ComposedLayoutINS4_7SwizzleILi2ELi4ELi3EEENS4_25smem_sparse_ptr_flag_bitsILi2ELi16EEENSK_INS5_IJNS5_IJSB_SQ_EEENS5_IJSC_S13_EEEEEENS5_IJNS5_IJS1M_SG_EEESN_EEEEEEEvNS4_8identityENS4_13SM90_TMA_LOADENS1T_INS1U_ILi3ELi4ELi3EEENS4_18smem_ptr_flag_bitsILi16EEENSK_INS5_IJSQ_SG_EEENS5_IJSG_SB_EEEEEEEvS25_EENS_8epilogue10collective6detail29Sm90TmaWarpSpecializedAdapterINS2G_15DefaultEpilogueIfNS5_IJSB_llEEES2K_NS2F_6thread17LinearCombinationIfLi1EffLNS2L_9ScaleType4KindE0ELNS_15FloatRoundStyleE2EfEENS1_15EpilogueDefaultEEEEEvvEEEEvNT_6ParamsE --------------------------
	.section	.nv.shared._ZN7cutlass13device_kernelINS_4gemm6kernel13GemmUniversalIN4cute5tupleIJiiiiEEENS1_10collective13CollectiveMmaINS1_40MainloopSm90TmaGmmaWarpSpecializedSparseILi6ENS5_IJNS4_1CILi1EEENSA_ILi2EEESB_EEENS1_32KernelTmaWarpSpecializedPingpongEEENS5_IJNSA_ILi64EEENSA_ILi256EEESG_EEENS_6half_tENS5_IJNS4_6LayoutINS5_IJiNS5_IJSC_iEEEiEEENS5_IJlNS5_IJSB_SC_EEElEEEEENSK_INS5_IJNS5_IJNS5_IJNSA_ILi8EEESC_NSA_ILi4EEEEEEiEEENS5_IJNS5_IJNSA_ILi16EEESC_SC_EEEiEEEiEEENS5_IJNS5_IJNS5_IJSG_SU_NSA_ILi1024EEEEEENSA_ILi4096EEEEEENS5_IJNS5_IJSB_NSA_ILi512EEENSA_ILi32EEEEEElEEElEEEEEEEESJ_NS5_IJlSB_lEEENS4_8TiledMMAINS4_8MMA_AtomIJNS4_4SM904GMMA6SPARSE27GMMA_64x256x32_F32F16F16_SSILNS1D_5MajorE0ELS1G_0ELNS1D_7ScaleInE1ELS1H_1ELNS1D_9SparseSelE0EEEEEENSK_INS5_IJSB_SB_SB_EEENS5_IJNSA_ILi0EEES1M_S1M_EEEEENS5_IJNS4_10UnderscoreES1P_S1P_EEEEENS4_23SM90_TMA_LOAD_MULTICASTENS4_14ComposedLayoutINS4_7SwizzleILi2ELi4ELi3EEENS4_25smem_sparse_ptr_flag_bitsILi2ELi16EEENSK_INS5_IJNS5_IJSB_SQ_EEENS5_IJSC_S13_EEEEEENS5_IJNS5_IJS1M_SG_EEESN_EEEEEEEvNS4_8identityENS4_13SM90_TMA_LOADENS1T_INS1U_ILi3ELi4ELi3EEENS4_18smem_ptr_flag_bitsILi16EEENSK_INS5_IJSQ_SG_EEENS5_IJSG_SB_EEEEEEEvS25_EENS_8epilogue10collective6detail29Sm90TmaWarpSpecializedAdapterINS2G_15DefaultEpilogueIfNS5_IJSB_llEEES2K_NS2F_6thread17LinearCombinationIfLi1EffLNS2L_9ScaleType4KindE0ELNS_15FloatRoundStyleE2EfEENS1_15EpilogueDefaultEEEEEvvEEEEvNT_6ParamsE,"aw",@nobits
	.sectionflags	@""
	.align	16
	.zero		1024


//--------------------- .nv.shared.reserved.0     --------------------------
	.section	.nv.shared.reserved.0,"aw",@nobits
	.weak		__nv_reservedSMEM_offset_0_alias
	.size		__nv_reservedSMEM_offset_0_alias, 0, 0
	.other		__nv_reservedSMEM_offset_0_alias,@"STO_CUDA_RESERVED_SHARED STV_DEFAULT"
__nv_reservedSMEM_offset_0_alias:
	.zero		0


//--------------------- .nv.global                --------------------------
	.section	.nv.global,"aw",@nobits
.nv.global:
	.type		_ZN39_INTERNAL_ac1e6ca7_4_k_cu_c67a8b2f_26124cute1_E,@object
	.size		_ZN39_INTERNAL_ac1e6ca7_4_k_cu_c67a8b2f_26124cute1_E,(_ZN39_INTERNAL_ac1e6ca7_4_k_cu_c67a8b2f_26124cuda3std3__45__cpo6cbeginE - _ZN39_INTERNAL_ac1e6ca7_4_k_cu_c67a8b2f_26124cute1_E)
_ZN39_INTERNAL_ac1e6ca7_4_k_cu_c67a8b2f_26124cute1_E:
	.zero		1
	.type		_ZN39_INTERNAL_ac1e6ca7_4_k_cu_c67a8b2f_26124cuda3std3__45__cpo6cbeginE,@object
	.size		_ZN39_INTERNAL_ac1e6ca7_4_k_cu_c67a8b2f_26124cuda3std3__45__cpo6cbeginE,(_ZN39_INTERNAL_ac1e6ca7_4_k_cu_c67a8b2f_26124cuda3std3__48in_placeE - _ZN39_INTERNAL_ac1e6ca7_4_k_cu_c67a8b2f_26124cuda3std3__45__cpo6cbeginE)
_ZN39_INTERNAL_ac1e6ca7_4_k_cu_c67a8b2f_26124cuda3std3__45__cpo6cbeginE:
	.zero		1
	.type		_ZN39_INTERNAL_ac1e6ca7_4_k_cu_c67a8b2f_26124cuda3std3__48in_placeE,@object
	.size		_ZN39_INTERNAL_ac1e6ca7_4_k_cu_c67a8b2f_26124cuda3std3__48in_placeE,(_ZN39_INTERNAL_ac1e6ca7_4_k_cu_c67a8b2f_26124cuda3std6ranges3__45__cpo9iter_moveE - _ZN39_INTERNAL_ac1e6ca7_4_k_cu_c67a8b2f_26124cuda3std3__48in_placeE)
_ZN39_INTERNAL_ac1e6ca7_4_k_cu_c67a8b2f_26124cuda3std3__48in_placeE:
	.zero		1
	.type		_ZN39_INTERNAL_ac1e6ca7_4_k_cu_c67a8b2f_26124cuda3std6ranges3__45__cpo9iter_moveE,@object
	.size		_ZN39_INTERNAL_ac1e6ca7_4_k_cu_c67a8b2f_26124cuda3std6ranges3__45__cpo9iter_moveE,(_ZN39_INTERNAL_ac1e6ca7_4_k_cu_c67a8b2f_26124cuda3std3__45__cpo5beginE - _ZN39_INTERNAL_ac1e6ca7_4_k_cu_c67a8b2f_26124cuda3std6ranges3__45__cpo9iter_moveE)
_ZN39_INTERNAL_ac1e6ca7_4_k_cu_c67a8b2f_26124cuda3std6ranges3__45__cpo9iter_moveE:
	.zero		1
	.type		_ZN39_INTERNAL_ac1e6ca7_4_k_cu_c67a8b2f_26124cuda3std3__45__cpo5beginE,@object
	.size		_ZN39_INTERNAL_ac1e6ca7_4_k_cu_c67a8b2f_26124cuda3std3__45__cpo5beginE,(_ZN39_INTERNAL_ac1e6ca7_4_k_cu_c67a8b2f_26124cuda3std3__441_GLOBAL__N__ac1e6ca7_4_k_cu_c67a8b2f_26126ignoreE - _ZN39_INTERNAL_ac1e6ca7_4_k_cu_c67a8b2f_26124cuda3std3__45__cpo5beginE)
_ZN39_INTERNAL_ac1e6ca7_4_k_cu_c67a8b2f_26124cuda3std3__45__cpo5beginE:
	.zero		1
	.type		_ZN39_INTERNAL_ac1e6ca7_4_k_cu_c67a8b2f_26124cuda3std3__441_GLOBAL__N__ac1e6ca7_4_k_cu_c67a8b2f_26126ignoreE,@object
	.size		_ZN39_INTERNAL_ac1e6ca7_4_k_cu_c67a8b2f_26124cuda3std3__441_GLOBAL__N__ac1e6ca7_4_k_cu_c67a8b2f_26126ignoreE,(_ZN39_INTERNAL_ac1e6ca7_4_k_cu_c67a8b2f_26124cute7productE - _ZN39_INTERNAL_ac1e6ca7_4_k_cu_c67a8b2f_26124cuda3std3__441_GLOBAL__N__ac1e6ca7_4_k_cu_c67a8b2f_26126ignoreE)
_ZN39_INTERNAL_ac1e6ca7_4_k_cu_c67a8b2f_26124cuda3std3__441_GLOBAL__N__ac1e6ca7_4_k_cu_c67a8b2f_26126ignoreE:
	.zero		1
	.type		_ZN39_INTERNAL_ac1e6ca7_4_k_cu_c67a8b2f_26124cute7productE,@object
	.size		_ZN39_INTERNAL_ac1e6ca7_4_k_cu_c67a8b2f_26124cute7productE,(_ZN39_INTERNAL_ac1e6ca7_4_k_cu_c67a8b2f_26124cuda3std3__45__cpo3endE - _ZN39_INTERNAL_ac1e6ca7_4_k_cu_c67a8b2f_26124cute7productE)
_ZN39_INTERNAL_ac1e6ca7_4_k_cu_c67a8b2f_26124cute7productE:
	.zero		1
	.type		_ZN39_INTERNAL_ac1e6ca7_4_k_cu_c67a8b2f_26124cuda3std3__45__cpo3endE,@object
	.size		_ZN39_INTERNAL_ac1e6ca7_4_k_cu_c67a8b2f_26124cuda3std3__45__cpo3endE,(_ZN39_INTERNAL_ac1e6ca7_4_k_cu_c67a8b2f_26124cuda3std3__419piecewise_constructE - _ZN39_INTERNAL_ac1e6ca7_4_k_cu_c67a8b2f_26124cuda3std3__45__cpo3endE)
_ZN39_INTERNAL_ac1e6ca7_4_k_cu_c67a8b2f_26124cuda3std3__45__cpo3endE:
	.zero		1
	.type		_ZN39_INTERNAL_ac1e6ca7_4_k_cu_c67a8b2f_26124cuda3std3__419piecewise_constructE,@object
	.size		_ZN39_INTERNAL_ac1e6ca7_4_k_cu_c67a8b2f_26124cuda3std3__419piecewise_constructE,(_ZN39_INTERNAL_ac1e6ca7_4_k_cu_c67a8b2f_26124cuda3std3__45__cpo4cendE - _ZN39_INTERNAL_ac1e6ca7_4_k_cu_c67a8b2f_26124cuda3std3__419piecewise_constructE)
_ZN39_INTERNAL_ac1e6ca7_4_k_cu_c67a8b2f_26124cuda3std3__419piecewise_constructE:
	.zero		1
	.type		_ZN39_INTERNAL_ac1e6ca7_4_k_cu_c67a8b2f_26124cuda3std3__45__cpo4cendE,@object
	.size		_ZN39_INTERNAL_ac1e6ca7_4_k_cu_c67a8b2f_26124cuda3std3__45__cpo4cendE,(_ZN39_INTERNAL_ac1e6ca7_4_k_cu_c67a8b2f_26124cuda3std6ranges3__45__cpo4swapE - _ZN39_INTERNAL_ac1e6ca7_4_k_cu_c67a8b2f_26124cuda3std3__45__cpo4cendE)
_ZN39_INTERNAL_ac1e6ca7_4_k_cu_c67a8b2f_26124cuda3std3__45__cpo4cendE:
	.zero		1
	.type		_ZN39_INTERNAL_ac1e6ca7_4_k_cu_c67a8b2f_26124cuda3std6ranges3__45__cpo4swapE,@object
	.size		_ZN39_INTERNAL_ac1e6ca7_4_k_cu_c67a8b2f_26124cuda3std6ranges3__45__cpo4swapE,(.L_7 - _ZN39_INTERNAL_ac1e6ca7_4_k_cu_c67a8b2f_26124cuda3std6ranges3__45__cpo4swapE)
_ZN39_INTERNAL_ac1e6ca7_4_k_cu_c67a8b2f_26124cuda3std6ranges3__45__cpo4swapE:
	.zero		1
.L_7:


//--------------------- .nv.constant0._ZN7cutlass13device_kernelINS_4gemm6kernel13GemmUniversalIN4cute5tupleIJiiiiEEENS1_10collective13CollectiveMmaINS1_40MainloopSm90TmaGmmaWarpSpecializedSparseILi6ENS5_IJNS4_1CILi1EEENSA_ILi2EEESB_EEENS1_32KernelTmaWarpSpecializedPingpongEEENS5_IJNSA_ILi64EEENSA_ILi256EEESG_EEENS_6half_tENS5_IJNS4_6LayoutINS5_IJiNS5_IJSC_iEEEiEEENS5_IJlNS5_IJSB_SC_EEElEEEEENSK_INS5_IJNS5_IJNS5_IJNSA_ILi8EEESC_NSA_ILi4EEEEEEiEEENS5_IJNS5_IJNSA_ILi16EEESC_SC_EEEiEEEiEEENS5_IJNS5_IJNS5_IJSG_SU_NSA_ILi1024EEEEEENSA_ILi4096EEEEEENS5_IJNS5_IJSB_NSA_ILi512EEENSA_ILi32EEEEEElEEElEEEEEEEESJ_NS5_IJlSB_lEEENS4_8TiledMMAINS4_8MMA_AtomIJNS4_4SM904GMMA6SPARSE27GMMA_64x256x32_F32F16F16_SSILNS1D_5MajorE0ELS1G_0ELNS1D_7ScaleInE1ELS1H_1ELNS1D_9SparseSelE0EEEEEENSK_INS5_IJSB_SB_SB_EEENS5_IJNSA_ILi0EEES1M_S1M_EEEEENS5_IJNS4_10UnderscoreES1P_S1P_EEEEENS4_23SM90_TMA_LOAD_MULTICASTENS4_14ComposedLayoutINS4_7SwizzleILi2ELi4ELi3EEENS4_25smem_sparse_ptr_flag_bitsILi2ELi16EEENSK_INS5_IJNS5_IJSB_SQ_EEENS5_IJSC_S13_EEEEEENS5_IJNS5_IJS1M_SG_EEESN_EEEEEEEvNS4_8identityENS4_13SM90_TMA_LOADENS1T_INS1U_ILi3ELi4ELi3EEENS4_18smem_ptr_flag_bitsILi16EEENSK_INS5_IJSQ_SG_EEENS5_IJSG_SB_EEEEEEEvS25_EENS_8epilogue10collective6detail29Sm90TmaWarpSpecializedAdapterINS2G_15DefaultEpilogueIfNS5_IJSB_llEEES2K_NS2F_6thread17LinearCombinationIfLi1EffLNS2L_9ScaleType4KindE0ELNS_15FloatRoundStyleE2EfEENS1_15EpilogueDefaultEEEEEvvEEEEvNT_6ParamsE --------------------------
	.section	.nv.constant0._ZN7cutlass13device_kernelINS_4gemm6kernel13GemmUniversalIN4cute5tupleIJiiiiEEENS1_10collective13CollectiveMmaINS1_40MainloopSm90TmaGmmaWarpSpecializedSparseILi6ENS5_IJNS4_1CILi1EEENSA_ILi2EEESB_EEENS1_32KernelTmaWarpSpecializedPingpongEEENS5_IJNSA_ILi64EEENSA_ILi256EEESG_EEENS_6half_tENS5_IJNS4_6LayoutINS5_IJiNS5_IJSC_iEEEiEEENS5_IJlNS5_IJSB_SC_EEElEEEEENSK_INS5_IJNS5_IJNS5_IJNSA_ILi8EEESC_NSA_ILi4EEEEEEiEEENS5_IJNS5_IJNSA_ILi16EEESC_SC_EEEiEEEiEEENS5_IJNS5_IJNS5_IJSG_SU_NSA_ILi1024EEEEEENSA_ILi4096EEEEEENS5_IJNS5_IJSB_NSA_ILi512EEENSA_ILi32EEEEEElEEElEEEEEEEESJ_NS5_IJlSB_lEEENS4_8TiledMMAINS4_8MMA_AtomIJNS4_4SM904GMMA6SPARSE27GMMA_64x256x32_F32F16F16_SSILNS1D_5MajorE0ELS1G_0ELNS1D_7ScaleInE1ELS1H_1ELNS1D_9SparseSelE0EEEEEENSK_INS5_IJSB_SB_SB_EEENS5_IJNSA_ILi0EEES1M_S1M_EEEEENS5_IJNS4_10UnderscoreES1P_S1P_EEEEENS4_23SM90_TMA_LOAD_MULTICASTENS4_14ComposedLayoutINS4_7SwizzleILi2ELi4ELi3EEENS4_25smem_sparse_ptr_flag_bitsILi2ELi16EEENSK_INS5_IJNS5_IJSB_SQ_EEENS5_IJSC_S13_EEEEEENS5_IJNS5_IJS1M_SG_EEESN_EEEEEEEvNS4_8identityENS4_13SM90_TMA_LOADENS1T_INS1U_ILi3ELi4ELi3EEENS4_18smem_ptr_flag_bitsILi16EEENSK_INS5_IJSQ_SG_EEENS5_IJSG_SB_EEEEEEEvS25_EENS_8epilogue10collective6detail29Sm90TmaWarpSpecializedAdapterINS2G_15DefaultEpilogueIfNS5_IJSB_llEEES2K_NS2F_6thread17LinearCombinationIfLi1EffLNS2L_9ScaleType4KindE0ELNS_15FloatRoundStyleE2EfEENS1_15EpilogueDefaultEEEEEvvEEEEvNT_6ParamsE,"a",@progbits
	.sectionflags	@""
	.align	4
.nv.constant0._ZN7cutlass13device_kernelINS_4gemm6kernel13GemmUniversalIN4cute5tupleIJiiiiEEENS1_10collective13CollectiveMmaINS1_40MainloopSm90TmaGmmaWarpSpecializedSparseILi6ENS5_IJNS4_1CILi1EEENSA_ILi2EEESB_EEENS1_32KernelTmaWarpSpecializedPingpongEEENS5_IJNSA_ILi64EEENSA_ILi256EEESG_EEENS_6half_tENS5_IJNS4_6LayoutINS5_IJiNS5_IJSC_iEEEiEEENS5_IJlNS5_IJSB_SC_EEElEEEEENSK_INS5_IJNS5_IJNS5_IJNSA_ILi8EEESC_NSA_ILi4EEEEEEiEEENS5_IJNS5_IJNSA_ILi16EEESC_SC_EEEiEEEiEEENS5_IJNS5_IJNS5_IJSG_SU_NSA_ILi1024EEEEEENSA_ILi4096EEEEEENS5_IJNS5_IJSB_NSA_ILi512EEENSA_ILi32EEEEEElEEElEEEEEEEESJ_NS5_IJlSB_lEEENS4_8TiledMMAINS4_8MMA_AtomIJNS4_4SM904GMMA6SPARSE27GMMA_64x256x32_F32F16F16_SSILNS1D_5MajorE0ELS1G_0ELNS1D_7ScaleInE1ELS1H_1ELNS1D_9SparseSelE0EEEEEENSK_INS5_IJSB_SB_SB_EEENS5_IJNSA_ILi0EEES1M_S1M_EEEEENS5_IJNS4_10UnderscoreES1P_S1P_EEEEENS4_23SM90_TMA_LOAD_MULTICASTENS4_14ComposedLayoutINS4_7SwizzleILi2ELi4ELi3EEENS4_25smem_sparse_ptr_flag_bitsILi2ELi16EEENSK_INS5_IJNS5_IJSB_SQ_EEENS5_IJSC_S13_EEEEEENS5_IJNS5_IJS1M_SG_EEESN_EEEEEEEvNS4_8identityENS4_13SM90_TMA_LOADENS1T_INS1U_ILi3ELi4ELi3EEENS4_18smem_ptr_flag_bitsILi16EEENSK_INS5_IJSQ_SG_EEENS5_IJSG_SB_EEEEEEEvS25_EENS_8epilogue10collective6detail29Sm90TmaWarpSpecializedAdapterINS2G_15DefaultEpilogueIfNS5_IJSB_llEEES2K_NS2F_6thread17LinearCombinationIfLi1EffLNS2L_9ScaleType4KindE0ELNS_15FloatRoundStyleE2EfEENS1_15EpilogueDefaultEEEEEvvEEEEvNT_6ParamsE:
	.zero		1920


//--------------------- SYMBOLS --------------------------

	.type		.nv.reservedSmem.offset0,@object
	.size		.nv.reservedSmem.offset0,0x4
